def matmul_kernel(
    a_ptr,
    b_ptr,
    c_ptr,
    M,
    N,
    K,
    stride_am,
    stride_ak,
    stride_bk,
    stride_bn,
    stride_cm,
    stride_cn,
    BLOCK_M: tl.constexpr,
    BLOCK_N: tl.constexpr,
    BLOCK_K: tl.constexpr,
    GROUP_M: tl.constexpr,
):
    pid = tl.program_id(axis=0)
    num_pid_m = tl.cdiv(M, BLOCK_M)
    num_pid_n = tl.cdiv(N, BLOCK_N)
    num_pid_in_group = GROUP_M * num_pid_n
    group_id = pid // num_pid_in_group
    first_pid_m = group_id * GROUP_M
    group_size_m = min(num_pid_m - first_pid_m, GROUP_M)
    pid_m = first_pid_m + ((pid % num_pid_in_group) % group_size_m)
    pid_n = (pid % num_pid_in_group) // group_size_m

    offs_am = (pid_m * BLOCK_M + tl.arange(0, BLOCK_M)) % M
    offs_bn = (pid_n * BLOCK_N + tl.arange(0, BLOCK_N)) % N
    offs_k = tl.arange(0, BLOCK_K)
    a_ptrs = a_ptr + offs_am[:, None] * stride_am + offs_k[None, :] * stride_ak
    b_ptrs = b_ptr + offs_k[:, None] * stride_bk + offs_bn[None, :] * stride_bn

    acc = tl.zeros((BLOCK_M, BLOCK_N), dtype=tl.float32)
    for kk in range(0, tl.cdiv(K, BLOCK_K)):
        a = tl.load(a_ptrs, mask=offs_k[None, :] < K - kk * BLOCK_K, other=0.0)
        b = tl.load(b_ptrs, mask=offs_k[:, None] < K - kk * BLOCK_K, other=0.0)
        acc = tl.dot(a, b, acc)
        a_ptrs += BLOCK_K * stride_ak
        b_ptrs += BLOCK_K * stride_bk

    c = acc.to(c_ptr.dtype.element_ty)
    offs_cm = pid_m * BLOCK_M + tl.arange(0, BLOCK_M)
    offs_cn = pid_n * BLOCK_N + tl.arange(0, BLOCK_N)
    c_ptrs = c_ptr + offs_cm[:, None] * stride_cm + offs_cn[None, :] * stride_cn
    mask = (offs_cm[:, None] < M) & (offs_cn[None, :] < N)
    tl.store(c_ptrs, c, mask=mask)

# config = {"BLOCK_K": 128, "BLOCK_M": 64, "BLOCK_N": 64, "GROUP_M": 8, "arch": "sm_80", "dtype": "bf16", "num_ctas": 1, "num_stages": 3, "num_warps": 8}
# arch = sm_80


// ===== COMPILED SASS (sm_80) =====

	.target	sm_80

	.elftype	@"ET_EXEC"


//--------------------- .note.nv.tkinfo           --------------------------
	.section	.note.nv.tkinfo,"",@"SHT_NOTE"
	.sectionflags	@"SHF_NOTE_NV_TKINFO"
	.tkinfo
        /*0018*/ 	.word	0x00000002
        /*0030*/ 	.string	""
        /*0030*/ 	.string	"ptxas"
        /*0030*/ 	.string	"Cuda compilation tools, release 13.0, V13.0.88"
        /*0030*/ 	.string	"Build cuda_13.0.r13.0/compiler.36424714_0"
        /*0030*/ 	.string	"-v  -suppress-debug-info  -lineinfo  -arch sm_80 "



//--------------------- .note.nv.cuinfo           --------------------------
	.section	.note.nv.cuinfo,"",@"SHT_NOTE"
	.sectionflags	@"SHF_NOTE_NV_CUINFO"
        /*0018*/ 	.short	0x0002
        /*001a*/ 	.short	0x0050
        /*001c*/ 	.short	0x0082
	.zero		2


//--------------------- .nv.info                  --------------------------
	.section	.nv.info,"",@"SHT_CUDA_INFO"
	.align	4


	//----- nvinfo : EIATTR_REGCOUNT
	.align		4
        /*0000*/ 	.byte	0x04, 0x2f
        /*0002*/ 	.short	(.L_1 - .L_0)
	.align		4
.L_0:
        /*0004*/ 	.word	index@(matmul_kernel)
        /*0008*/ 	.word	0x000000fe


	//----- nvinfo : EIATTR_FRAME_SIZE
	.align		4
.L_1:
        /*000c*/ 	.byte	0x04, 0x11
        /*000e*/ 	.short	(.L_3 - .L_2)
	.align		4
.L_2:
        /*0010*/ 	.word	index@(matmul_kernel)
        /*0014*/ 	.word	0x00000000


	//----- nvinfo : EIATTR_MIN_STACK_SIZE
	.align		4
.L_3:
        /*0018*/ 	.byte	0x04, 0x12
        /*001a*/ 	.short	(.L_5 - .L_4)
	.align		4
.L_4:
        /*001c*/ 	.word	index@(matmul_kernel)
        /*0020*/ 	.word	0x00000000
.L_5:


//--------------------- .nv.info.matmul_kernel    --------------------------
	.section	.nv.info.matmul_kernel,"",@"SHT_CUDA_INFO"
	.sectionflags	@""
	.align	4


	//----- nvinfo : EIATTR_CUDA_API_VERSION
	.align		4
        /*0000*/ 	.byte	0x04, 0x37
        /*0002*/ 	.short	(.L_7 - .L_6)
.L_6:
        /*0004*/ 	.word	0x00000082


	//----- nvinfo : EIATTR_SW2861232_WAR
	.align		4
.L_7:
        /*0008*/ 	.byte	0x01, 0x35
	.zero		2


	//----- nvinfo : EIATTR_PARAM_CBANK
	.align		4
        /*000c*/ 	.byte	0x04, 0x0a
        /*000e*/ 	.short	(.L_9 - .L_8)
	.align		4
.L_8:
        /*0010*/ 	.word	index@(.nv.constant0.matmul_kernel)
        /*0014*/ 	.short	0x0160
        /*0016*/ 	.short	0x0050


	//----- nvinfo : EIATTR_CBANK_PARAM_SIZE
	.align		4
.L_9:
        /*0018*/ 	.byte	0x03, 0x19
        /*001a*/ 	.short	0x0050


	//----- nvinfo : EIATTR_KPARAM_INFO
	.align		4
        /*001c*/ 	.byte	0x04, 0x17
        /*001e*/ 	.short	(.L_11 - .L_10)
.L_10:
        /*0020*/ 	.word	0x00000000
        /*0024*/ 	.short	0x000d
        /*0026*/ 	.short	0x0048
        /*0028*/ 	.byte	0x00, 0xf4, 0x21, 0x00


	//----- nvinfo : EIATTR_KPARAM_INFO
	.align		4
.L_11:
        /*002c*/ 	.byte	0x04, 0x17
        /*002e*/ 	.short	(.L_13 - .L_12)
.L_12:
        /*0030*/ 	.word	0x00000000
        /*0034*/ 	.short	0x000c
        /*0036*/ 	.short	0x0040
        /*0038*/ 	.byte	0x00, 0xf4, 0x21, 0x00


	//----- nvinfo : EIATTR_KPARAM_INFO
	.align		4
.L_13:
        /*003c*/ 	.byte	0x04, 0x17
        /*003e*/ 	.short	(.L_15 - .L_14)
.L_14:
        /*0040*/ 	.word	0x00000000
        /*0044*/ 	.short	0x000b
        /*0046*/ 	.short	0x0038
        /*0048*/ 	.byte	0x00, 0xf0, 0x11, 0x00


	//----- nvinfo : EIATTR_KPARAM_INFO
	.align		4
.L_15:
        /*004c*/ 	.byte	0x04, 0x17
        /*004e*/ 	.short	(.L_17 - .L_16)
.L_16:
        /*0050*/ 	.word	0x00000000
        /*0054*/ 	.short	0x000a
        /*0056*/ 	.short	0x0034
        /*0058*/ 	.byte	0x00, 0xf0, 0x11, 0x00


	//----- nvinfo : EIATTR_KPARAM_INFO
	.align		4
.L_17:
        /*005c*/ 	.byte	0x04, 0x17
        /*005e*/ 	.short	(.L_19 - .L_18)
.L_18:
        /*0060*/ 	.word	0x00000000
        /*0064*/ 	.short	0x0009
        /*0066*/ 	.short	0x0030
        /*0068*/ 	.byte	0x00, 0xf0, 0x11, 0x00


	//----- nvinfo : EIATTR_KPARAM_INFO
	.align		4
.L_19:
        /*006c*/ 	.byte	0x04, 0x17
        /*006e*/ 	.short	(.L_21 - .L_20)
.L_20:
        /*0070*/ 	.word	0x00000000
        /*0074*/ 	.short	0x0008
        /*0076*/ 	.short	0x002c
        /*0078*/ 	.byte	0x00, 0xf0, 0x11, 0x00


	//----- nvinfo : EIATTR_KPARAM_INFO
	.align		4
.L_21:
        /*007c*/ 	.byte	0x04, 0x17
        /*007e*/ 	.short	(.L_23 - .L_22)
.L_22:
        /*0080*/ 	.word	0x00000000
        /*0084*/ 	.short	0x0007
        /*0086*/ 	.short	0x0028
        /*0088*/ 	.byte	0x00, 0xf0, 0x11, 0x00


	//----- nvinfo : EIATTR_KPARAM_INFO
	.align		4
.L_23:
        /*008c*/ 	.byte	0x04, 0x17
        /*008e*/ 	.short	(.L_25 - .L_24)
.L_24:
        /*0090*/ 	.word	0x00000000
        /*0094*/ 	.short	0x0006
        /*0096*/ 	.short	0x0024
        /*0098*/ 	.byte	0x00, 0xf0, 0x11, 0x00


	//----- nvinfo : EIATTR_KPARAM_INFO
	.align		4
.L_25:
        /*009c*/ 	.byte	0x04, 0x17
        /*009e*/ 	.short	(.L_27 - .L_26)
.L_26:
        /*00a0*/ 	.word	0x00000000
        /*00a4*/ 	.short	0x0005
        /*00a6*/ 	.short	0x0020
        /*00a8*/ 	.byte	0x00, 0xf0, 0x11, 0x00


	//----- nvinfo : EIATTR_KPARAM_INFO
	.align		4
.L_27:
        /*00ac*/ 	.byte	0x04, 0x17
        /*00ae*/ 	.short	(.L_29 - .L_28)
.L_28:
        /*00b0*/ 	.word	0x00000000
        /*00b4*/ 	.short	0x0004
        /*00b6*/ 	.short	0x001c
        /*00b8*/ 	.byte	0x00, 0xf0, 0x11, 0x00


	//----- nvinfo : EIATTR_KPARAM_INFO
	.align		4
.L_29:
        /*00bc*/ 	.byte	0x04, 0x17
        /*00be*/ 	.short	(.L_31 - .L_30)
.L_30:
        /*00c0*/ 	.word	0x00000000
        /*00c4*/ 	.short	0x0003
        /*00c6*/ 	.short	0x0018
        /*00c8*/ 	.byte	0x00, 0xf0, 0x11, 0x00


	//----- nvinfo : EIATTR_KPARAM_INFO
	.align		4
.L_31:
        /*00cc*/ 	.byte	0x04, 0x17
        /*00ce*/ 	.short	(.L_33 - .L_32)
.L_32:
        /*00d0*/ 	.word	0x00000000
        /*00d4*/ 	.short	0x0002
        /*00d6*/ 	.short	0x0010
        /*00d8*/ 	.byte	0x00, 0xf4, 0x21, 0x00


	//----- nvinfo : EIATTR_KPARAM_INFO
	.align		4
.L_33:
        /*00dc*/ 	.byte	0x04, 0x17
        /*00de*/ 	.short	(.L_35 - .L_34)
.L_34:
        /*00e0*/ 	.word	0x00000000
        /*00e4*/ 	.short	0x0001
        /*00e6*/ 	.short	0x0008
        /*00e8*/ 	.byte	0x00, 0xf4, 0x21, 0x00


	//----- nvinfo : EIATTR_KPARAM_INFO
	.align		4
.L_35:
        /*00ec*/ 	.byte	0x04, 0x17
        /*00ee*/ 	.short	(.L_37 - .L_36)
.L_36:
        /*00f0*/ 	.word	0x00000000
        /*00f4*/ 	.short	0x0000
        /*00f6*/ 	.short	0x0000
        /*00f8*/ 	.byte	0x00, 0xf4, 0x21, 0x00


	//----- nvinfo : EIATTR_MAXREG_COUNT
	.align		4
.L_37:
        /*00fc*/ 	.byte	0x03, 0x1b
        /*00fe*/ 	.short	0x00ff


	//----- nvinfo : EIATTR_NUM_BARRIERS
	.align		4
        /*0100*/ 	.byte	0x02, 0x4c
        /*0102*/ 	.byte	0x01
	.zero		1


	//----- nvinfo : EIATTR_MERCURY_ISA_VERSION
	.align		4
        /*0104*/ 	.byte	0x03, 0x5f
        /*0106*/ 	.short	0x0000


	//----- nvinfo : EIATTR_EXIT_INSTR_OFFSETS
	.align		4
        /*0108*/ 	.byte	0x04, 0x1c
        /*010a*/ 	.short	(.L_39 - .L_38)


	//   ....[0]....
.L_38:
        /*010c*/ 	.word	0x00004fc0


	//   ....[1]....
        /*0110*/ 	.word	0x00004ff0


	//----- nvinfo : EIATTR_REQNTID
	.align		4
.L_39:
        /*0114*/ 	.byte	0x04, 0x10
        /*0116*/ 	.short	(.L_41 - .L_40)
.L_40:
        /*0118*/ 	.word	0x00000100
        /*011c*/ 	.word	0x00000001
        /*0120*/ 	.word	0x00000001
.L_41:


//--------------------- .nv.callgraph             --------------------------
	.section	.nv.callgraph,"",@"SHT_CUDA_CALLGRAPH"
	.align	4
	.sectionentsize	8
	.align		4
        /*0000*/ 	.word	0x00000000
	.align		4
        /*0004*/ 	.word	0xffffffff
	.align		4
        /*0008*/ 	.word	0x00000000
	.align		4
        /*000c*/ 	.word	0xfffffffe
	.align		4
        /*0010*/ 	.word	0x00000000
	.align		4
        /*0014*/ 	.word	0xfffffffd
	.align		4
        /*0018*/ 	.word	0x00000000
	.align		4
        /*001c*/ 	.word	0xfffffffc


//--------------------- .nv.rel.action            --------------------------
	.section	.nv.rel.action,"",@"SHT_CUDA_RELOCINFO"
	.align	8
	.sectionentsize	8
        /*0000*/ 	.byte	0x73, 0x00, 0x00, 0x00, 0x00, 0x00, 0x00, 0x00, 0x00, 0x00, 0x00, 0x11, 0x25, 0x00, 0x05, 0x36


//--------------------- .nv.constant0.matmul_kernel --------------------------
	.section	.nv.constant0.matmul_kernel,"a",@progbits
	.sectionflags	@""
	.align	4
.nv.constant0.matmul_kernel:
	.zero		432


//--------------------- .text.matmul_kernel       --------------------------
	.section	.text.matmul_kernel,"ax",@progbits
	.sectioninfo	@"SHI_REGISTERS=254"
	.align	128
        .global         matmul_kernel
        .type           matmul_kernel,@function
        .size           matmul_kernel,(.L_x_5 - matmul_kernel)
        .other          matmul_kernel,@"STO_CUDA_ENTRY STV_DEFAULT"
matmul_kernel:
.text.matmul_kernel:
[----:B------:R-:W-:Y:S02]  /*0000*/  IMAD.MOV.U32 R1, RZ, RZ, c[0x0][0x28] ;  /* 0x00000a00ff017624 */ /* 0x000fe400078e00ff */
[----:B------:R-:W-:Y:S01]  /*0010*/  IMAD.MOV.U32 R6, RZ, RZ, 0x3f ;  /* 0x0000003fff067424 */ /* 0x000fe200078e00ff */
[----:B------:R-:W0:Y:S01]  /*0020*/  S2R R5, SR_CTAID.X ;  /* 0x0000000000057919 */ /* 0x000e220000002500 */
[----:B------:R-:W-:Y:S02]  /*0030*/  ULDC UR4, c[0x0][0x180] ;  /* 0x0000600000047ab9 */ /* 0x000fe40000000800 */
[----:B------:R-:W-:Y:S01]  /*0040*/  ULDC.64 UR6, c[0x0][0x118] ;  /* 0x0000460000067ab9 */ /* 0x000fe20000000a00 */
[----:B------:R-:W-:-:S04]  /*0050*/  IADD3 R0, R6, c[0x0][0x17c], RZ ;  /* 0x00005f0006007a10 */ /* 0x000fc80007ffe0ff */
[----:B------:R-:W-:-:S04]  /*0060*/  SHF.R.S32.HI R3, RZ, 0x1f, R0 ;  /* 0x0000001fff037819 */ /* 0x000fc80000011400 */
[----:B------:R-:W-:-:S04]  /*0070*/  LEA.HI R3, R3, R0, RZ, 0x6 ;  /* 0x0000000003037211 */ /* 0x000fc800078f30ff */
[----:B------:R-:W-:-:S05]  /*0080*/  SHF.R.S32.HI R3, RZ, 0x6, R3 ;  /* 0x00000006ff037819 */ /* 0x000fca0000011403 */
[----:B------:R-:W-:Y:S01]  /*0090*/  IMAD.SHL.U32 R4, R3, 0x8, RZ ;  /* 0x0000000803047824 */ /* 0x000fe200078e00ff */
[----:B0-----:R-:W-:-:S04]  /*00a0*/  IABS R10, R5 ;  /* 0x00000005000a7213 */ /* 0x001fc80000000000 */
[-C--:B------:R-:W-:Y:S02]  /*00b0*/  IABS R7, R4.reuse ;  /* 0x0000000400077213 */ /* 0x080fe40000000000 */
[----:B------:R-:W-:Y:S02]  /*00c0*/  IABS R11, R4 ;  /* 0x00000004000b7213 */ /* 0x000fe40000000000 */
[----:B------:R-:W0:Y:S08]  /*00d0*/  I2F.RP R0, R7 ;  /* 0x0000000700007306 */ /* 0x000e300000209400 */
[----:B0-----:R-:W0:Y:S02]  /*00e0*/  MUFU.RCP R0, R0 ;  /* 0x0000000000007308 */ /* 0x001e240000001000 */
[----:B0-----:R-:W-:Y:S01]  /*00f0*/  IADD3 R2, R0, 0xffffffe, RZ ;  /* 0x0ffffffe00027810 */ /* 0x001fe20007ffe0ff */
[----:B------:R-:W-:-:S05]  /*0100*/  IMAD.MOV R0, RZ, RZ, -R11 ;  /* 0x000000ffff007224 */ /* 0x000fca00078e0a0b */
[----:B------:R0:W1:Y:S02]  /*0110*/  F2I.FTZ.U32.TRUNC.NTZ R3, R2 ;  /* 0x0000000200037305 */ /* 0x000064000021f000 */
[----:B0-----:R-:W-:Y:S02]  /*0120*/  IMAD.MOV.U32 R2, RZ, RZ, RZ ;  /* 0x000000ffff027224 */ /* 0x001fe400078e00ff */
[----:B-1----:R-:W-:-:S04]  /*0130*/  IMAD.MOV R8, RZ, RZ, -R3 ;  /* 0x000000ffff087224 */ /* 0x002fc800078e0a03 */
[----:B------:R-:W-:Y:S02]  /*0140*/  IMAD R9, R8, R7, RZ ;  /* 0x0000000708097224 */ /* 0x000fe400078e02ff */
[----:B------:R-:W-:Y:S02]  /*0150*/  IMAD.MOV.U32 R8, RZ, RZ, R10 ;  /* 0x000000ffff087224 */ /* 0x000fe400078e000a */
[----:B------:R-:W-:-:S06]  /*0160*/  IMAD.HI.U32 R3, R3, R9, R2 ;  /* 0x0000000903037227 */ /* 0x000fcc00078e0002 */
[----:B------:R-:W-:-:S04]  /*0170*/  IMAD.HI.U32 R3, R3, R8, RZ ;  /* 0x0000000803037227 */ /* 0x000fc800078e00ff */
[----:B------:R-:W-:-:S05]  /*0180*/  IMAD R0, R3, R0, R8 ;  /* 0x0000000003007224 */ /* 0x000fca00078e0208 */
[----:B------:R-:W-:-:S13]  /*0190*/  ISETP.GT.U32.AND P1, PT, R7, R0, PT ;  /* 0x000000000700720c */ /* 0x000fda0003f24070 */
[----:B------:R-:W-:Y:S01]  /*01a0*/  @!P1 IMAD.IADD R0, R0, 0x1, -R7 ;  /* 0x0000000100009824 */ /* 0x000fe200078e0a07 */
[----:B------:R-:W-:Y:S02]  /*01b0*/  @!P1 IADD3 R3, R3, 0x1, RZ ;  /* 0x0000000103039810 */ /* 0x000fe40007ffe0ff */
[----:B------:R-:W-:Y:S02]  /*01c0*/  ISETP.NE.AND P1, PT, R4, RZ, PT ;  /* 0x000000ff0400720c */ /* 0x000fe40003f25270 */
[----:B------:R-:W-:Y:S02]  /*01d0*/  ISETP.GE.U32.AND P0, PT, R0, R7, PT ;  /* 0x000000070000720c */ /* 0x000fe40003f06070 */
[----:B------:R-:W-:-:S04]  /*01e0*/  LOP3.LUT R0, R5, R4, RZ, 0x3c, !PT ;  /* 0x0000000405007212 */ /* 0x000fc800078e3cff */
[----:B------:R-:W-:Y:S02]  /*01f0*/  ISETP.GE.AND P2, PT, R0, RZ, PT ;  /* 0x000000ff0000720c */ /* 0x000fe40003f46270 */
[----:B------:R-:W-:-:S05]  /*0200*/  IADD3 R0, R6, c[0x0][0x178], RZ ;  /* 0x00005e0006007a10 */ /* 0x000fca0007ffe0ff */
[----:B------:R-:W-:-:S05]  /*0210*/  @P0 IADD3 R3, R3, 0x1, RZ ;  /* 0x0000000103030810 */ /* 0x000fca0007ffe0ff */
[----:B------:R-:W-:Y:S01]  /*0220*/  IMAD.MOV.U32 R2, RZ, RZ, R3 ;  /* 0x000000ffff027224 */ /* 0x000fe200078e0003 */
[----:B------:R-:W-:-:S03]  /*0230*/  SHF.R.S32.HI R3, RZ, 0x1f, R0 ;  /* 0x0000001fff037819 */ /* 0x000fc60000011400 */
[----:B------:R-:W-:Y:S01]  /*0240*/  @!P2 IMAD.MOV R2, RZ, RZ, -R2 ;  /* 0x000000ffff02a224 */ /* 0x000fe200078e0a02 */
[----:B------:R-:W-:Y:S02]  /*0250*/  @!P1 LOP3.LUT R2, RZ, R4, RZ, 0x33, !PT ;  /* 0x00000004ff029212 */ /* 0x000fe400078e33ff */
[----:B------:R-:W-:-:S03]  /*0260*/  LEA.HI R3, R3, R0, RZ, 0x6 ;  /* 0x0000000003037211 */ /* 0x000fc600078f30ff */
[----:B------:R-:W-:Y:S02]  /*0270*/  IMAD.SHL.U32 R6, R2, 0x8, RZ ;  /* 0x0000000802067824 */ /* 0x000fe400078e00ff */
[----:B------:R-:W-:-:S03]  /*0280*/  IMAD.MOV R2, RZ, RZ, -R2 ;  /* 0x000000ffff027224 */ /* 0x000fc600078e0a02 */
[----:B------:R-:W-:Y:S01]  /*0290*/  LEA.HI.SX32 R3, R3, -R6, 0x1a ;  /* 0x8000000603037211 */ /* 0x000fe200078fd2ff */
[----:B------:R-:W-:-:S03]  /*02a0*/  IMAD R4, R4, R2, R5 ;  /* 0x0000000204047224 */ /* 0x000fc600078e0205 */
[----:B------:R-:W-:Y:S02]  /*02b0*/  IMNMX R11, R3, 0x8, PT ;  /* 0x00000008030b7817 */ /* 0x000fe40003800200 */
[----:B------:R-:W-:Y:S02]  /*02c0*/  IABS R9, R4 ;  /* 0x0000000400097213 */ /* 0x000fe40000000000 */
[----:B------:R-:W-:-:S04]  /*02d0*/  IABS R7, R11 ;  /* 0x0000000b00077213 */ /* 0x000fc80000000000 */
[----:B------:R-:W0:Y:S08]  /*02e0*/  I2F.RP R0, R7 ;  /* 0x0000000700007306 */ /* 0x000e300000209400 */
[----:B0-----:R-:W0:Y:S02]  /*02f0*/  MUFU.RCP R0, R0 ;  /* 0x0000000000007308 */ /* 0x001e240000001000 */
[----:B0-----:R-:W-:-:S06]  /*0300*/  IADD3 R3, R0, 0xffffffe, RZ ;  /* 0x0ffffffe00037810 */ /* 0x001fcc0007ffe0ff */
[----:B------:R-:W0:Y:S02]  /*0310*/  F2I.FTZ.U32.TRUNC.NTZ R3, R3 ;  /* 0x0000000300037305 */ /* 0x000e24000021f000 */
[----:B0-----:R-:W-:-:S04]  /*0320*/  IMAD.MOV R8, RZ, RZ, -R3 ;  /* 0x000000ffff087224 */ /* 0x001fc800078e0a03 */
[----:B------:R-:W-:Y:S01]  /*0330*/  IMAD.MOV.U32 R2, RZ, RZ, R8 ;  /* 0x000000ffff027224 */ /* 0x000fe200078e0008 */
[----:B------:R-:W-:-:S03]  /*0340*/  IABS R8, R11 ;  /* 0x0000000b00087213 */ /* 0x000fc60000000000 */
[----:B------:R-:W-:Y:S02]  /*0350*/  IMAD R5, R2, R7, RZ ;  /* 0x0000000702057224 */ /* 0x000fe400078e02ff */
[----:B------:R-:W-:Y:S02]  /*0360*/  IMAD.MOV.U32 R2, RZ, RZ, RZ ;  /* 0x000000ffff027224 */ /* 0x000fe400078e00ff */
[----:B------:R-:W-:Y:S02]  /*0370*/  IMAD.MOV R0, RZ, RZ, -R8 ;  /* 0x000000ffff007224 */ /* 0x000fe400078e0a08 */
        /* <DEDUP_REMOVED lines=10> */
[----:B------:R-:W0:Y:S05]  /*0420*/  S2R R0, SR_TID.X ;  /* 0x0000000000007919 */ /* 0x000e2a0000002100 */
[----:B------:R-:W-:-:S05]  /*0430*/  @P0 IADD3 R2, R2, 0x1, RZ ;  /* 0x0000000102020810 */ /* 0x000fca0007ffe0ff */
[----:B------:R-:W-:-:S04]  /*0440*/  IMAD.MOV.U32 R3, RZ, RZ, R2 ;  /* 0x000000ffff037224 */ /* 0x000fc800078e0002 */
[----:B------:R-:W-:Y:S01]  /*0450*/  @!P2 IMAD.MOV R3, RZ, RZ, -R3 ;  /* 0x000000ffff03a224 */ /* 0x000fe200078e0a03 */
[----:B------:R-:W-:-:S05]  /*0460*/  @!P1 LOP3.LUT R3, RZ, R11, RZ, 0x33, !PT ;  /* 0x0000000bff039212 */ /* 0x000fca00078e33ff */
[----:B------:R-:W-:Y:S02]  /*0470*/  IMAD.MOV R2, RZ, RZ, -R3 ;  /* 0x000000ffff027224 */ /* 0x000fe400078e0a03 */
[----:B------:R-:W-:Y:S02]  /*0480*/  IMAD.SHL.U32 R3, R3, 0x40, RZ ;  /* 0x0000004003037824 */ /* 0x000fe400078e00ff */
[----:B------:R-:W-:Y:S01]  /*0490*/  IMAD R2, R11, R2, R4 ;  /* 0x000000020b027224 */ /* 0x000fe200078e0204 */
[----:B0-----:R-:W-:Y:S01]  /*04a0*/  SHF.R.U32.HI R132, RZ, 0x6, R0 ;  /* 0x00000006ff847819 */ /* 0x001fe20000011600 */
[----:B------:R-:W-:Y:S01]  /*04b0*/  IMAD.MOV.U32 R4, RZ, RZ, c[0x0][0x180] ;  /* 0x00006000ff047624 */ /* 0x000fe200078e00ff */
[----:B------:R-:W-:Y:S01]  /*04c0*/  LOP3.LUT R5, R0, 0x3f, RZ, 0xc0, !PT ;  /* 0x0000003f00057812 */ /* 0x000fe200078ec0ff */
[----:B------:R-:W-:Y:S01]  /*04d0*/  IMAD.IADD R2, R6, 0x1, R2 ;  /* 0x0000000106027824 */ /* 0x000fe200078e0202 */
[----:B------:R-:W-:Y:S02]  /*04e0*/  SGXT.U32 R132, R132, 0x2 ;  /* 0x000000028484781a */ /* 0x000fe40000000000 */
[----:B------:R-:W-:Y:S01]  /*04f0*/  IADD3 R4, R4, 0x7f, RZ ;  /* 0x0000007f04047810 */ /* 0x000fe20007ffe0ff */
[----:B------:R-:W-:Y:S01]  /*0500*/  IMAD R2, R2, 0x40, R5 ;  /* 0x0000004002027824 */ /* 0x000fe200078e0205 */
[----:B------:R-:W-:-:S02]  /*0510*/  LOP3.LUT P0, RZ, R0, 0x80, RZ, 0xc0, !PT ;  /* 0x0000008000ff7812 */ /* 0x000fc4000780c0ff */
[----:B------:R-:W-:Y:S02]  /*0520*/  ISETP.GT.AND P1, PT, R4, 0x7f, PT ;  /* 0x0000007f0400780c */ /* 0x000fe40003f24270 */
[----:B------:R-:W-:Y:S02]  /*0530*/  LOP3.LUT R134, R0, 0x80, RZ, 0xc0, !PT ;  /* 0x0000008000867812 */ /* 0x000fe400078ec0ff */
[C---:B------:R-:W-:Y:S02]  /*0540*/  LOP3.LUT R131, R132.reuse, 0x4, RZ, 0xfc, !PT ;  /* 0x0000000484837812 */ /* 0x040fe400078efcff */
[C---:B------:R-:W-:Y:S02]  /*0550*/  LOP3.LUT R130, R132.reuse, 0x8, RZ, 0xfc, !PT ;  /* 0x0000000884827812 */ /* 0x040fe400078efcff */
[C---:B------:R-:W-:Y:S02]  /*0560*/  LOP3.LUT R129, R132.reuse, 0xc, RZ, 0xfc, !PT ;  /* 0x0000000c84817812 */ /* 0x040fe400078efcff */
[----:B------:R-:W-:-:S02]  /*0570*/  LOP3.LUT R128, R132, 0x10, RZ, 0xfc, !PT ;  /* 0x0000001084807812 */ /* 0x000fc400078efcff */
[C---:B------:R-:W-:Y:S02]  /*0580*/  LOP3.LUT R127, R132.reuse, 0x14, RZ, 0xfc, !PT ;  /* 0x00000014847f7812 */ /* 0x040fe400078efcff */
[C---:B------:R-:W-:Y:S02]  /*0590*/  LOP3.LUT R126, R132.reuse, 0x18, RZ, 0xfc, !PT ;  /* 0x00000018847e7812 */ /* 0x040fe400078efcff */
        /* <DEDUP_REMOVED lines=8> */
[----:B------:R-:W-:Y:S01]  /*0620*/  LOP3.LUT R117, R132, 0x3c, RZ, 0xfc, !PT ;  /* 0x0000003c84757812 */ /* 0x000fe200078efcff */
[----:B------:R-:W-:Y:S05]  /*0630*/  @P1 BRA `(.L_x_0) ;  /* 0x0000007000001947 */ /* 0x000fea0003800000 */
[C---:B------:R-:W-:Y:S01]  /*0640*/  IMAD.SHL.U32 R4, R0.reuse, 0x2, RZ ;  /* 0x0000000200047824 */ /* 0x040fe200078e00ff */
[----:B------:R-:W-:Y:S01]  /*0650*/  CS2R R92, SRZ ;  /* 0x00000000005c7805 */ /* 0x000fe2000001ff00 */
[----:B------:R-:W-:Y:S01]  /*0660*/  IMAD.SHL.U32 R5, R0, 0x40, RZ ;  /* 0x0000004000057824 */ /* 0x000fe200078e00ff */
[----:B------:R-:W-:Y:S01]  /*0670*/  CS2R R60, SRZ ;  /* 0x00000000003c7805 */ /* 0x000fe2000001ff00 */
[----:B------:R-:W-:Y:S01]  /*0680*/  CS2R R94, SRZ ;  /* 0x00000000005e7805 */ /* 0x000fe2000001ff00 */
[----:B------:R-:W-:Y:S01]  /*0690*/  CS2R R62, SRZ ;  /* 0x00000000003e7805 */ /* 0x000fe2000001ff00 */
[----:B------:R-:W-:Y:S05]  /*06a0*/  BRA `(.L_x_1) ;  /* 0x0000402000007947 */ /* 0x000fea0003800000 */
.L_x_0:
[----:B------:R-:W-:Y:S01]  /*06b0*/  IABS R5, c[0x0][0x17c] ;  /* 0x00005f0000057a13 */ /* 0x000fe20000000000 */
[----:B------:R-:W-:Y:S01]  /*06c0*/  CS2R R98, SRZ ;  /* 0x0000000000627805 */ /* 0x000fe2000001ff00 */
[----:B------:R-:W-:-:S02]  /*06d0*/  LEA.HI R6, R134, R3, RZ, 0x19 ;  /* 0x0000000386067211 */ /* 0x000fc400078fc8ff */
[----:B------:R-:W0:Y:S01]  /*06e0*/  I2F.RP R10, R5 ;  /* 0x00000005000a7306 */ /* 0x000e220000209400 */
[----:B------:R-:W-:Y:S02]  /*06f0*/  IABS R78, c[0x0][0x178] ;  /* 0x00005e00004e7a13 */ /* 0x000fe40000000000 */
[C---:B------:R-:W-:Y:S02]  /*0700*/  IADD3 R7, R6.reuse, 0x3e, RZ ;  /* 0x0000003e06077810 */ /* 0x040fe40007ffe0ff */
[C---:B------:R-:W-:Y:S02]  /*0710*/  IADD3 R11, R6.reuse, 0x3c, RZ ;  /* 0x0000003c060b7810 */ /* 0x040fe40007ffe0ff */
[----:B------:R-:W-:Y:S02]  /*0720*/  IADD3 R15, R6, 0x38, RZ ;  /* 0x00000038060f7810 */ /* 0x000fe40007ffe0ff */
[----:B------:R-:W-:Y:S02]  /*0730*/  IABS R14, R11 ;  /* 0x0000000b000e7213 */ /* 0x000fe40000000000 */
[----:B------:R-:W-:-:S02]  /*0740*/  IABS R18, R15 ;  /* 0x0000000f00127213 */ /* 0x000fc40000000000 */
[C---:B------:R-:W-:Y:S02]  /*0750*/  IADD3 R17, R6.reuse, 0x36, RZ ;  /* 0x0000003606117810 */ /* 0x040fe40007ffe0ff */
[C---:B------:R-:W-:Y:S01]  /*0760*/  IADD3 R19, R6.reuse, 0x34, RZ ;  /* 0x0000003406137810 */ /* 0x040fe20007ffe0ff */
[----:B0-----:R-:W0:Y:S01]  /*0770*/  MUFU.RCP R10, R10 ;  /* 0x0000000a000a7308 */ /* 0x001e220000001000 */
[----:B------:R-:W-:Y:S02]  /*0780*/  IABS R20, R17 ;  /* 0x0000001100147213 */ /* 0x000fe40000000000 */
[----:B------:R-:W-:Y:S02]  /*0790*/  ISETP.GE.AND P5, PT, R11, RZ, PT ;  /* 0x000000ff0b00720c */ /* 0x000fe40003fa6270 */
[C---:B------:R-:W-:Y:S02]  /*07a0*/  IADD3 R11, R6.reuse, 0x32, RZ ;  /* 0x00000032060b7810 */ /* 0x040fe40007ffe0ff */
[----:B------:R-:W-:-:S02]  /*07b0*/  IADD3 R21, R6, 0x22, RZ ;  /* 0x0000002206157810 */ /* 0x000fc40007ffe0ff */
[----:B------:R-:W-:Y:S02]  /*07c0*/  IABS R22, R11 ;  /* 0x0000000b00167213 */ /* 0x000fe40000000000 */
[----:B------:R-:W-:Y:S02]  /*07d0*/  IABS R38, R21 ;  /* 0x0000001500267213 */ /* 0x000fe40000000000 */
[C---:B------:R-:W-:Y:S02]  /*07e0*/  IADD3 R23, R6.reuse, 0x12, RZ ;  /* 0x0000001206177810 */ /* 0x040fe40007ffe0ff */
[----:B------:R-:W-:Y:S02]  /*07f0*/  IADD3 R25, R6, 0xe, RZ ;  /* 0x0000000e06197810 */ /* 0x000fe40007ffe0ff */
[----:B0-----:R-:W-:Y:S02]  /*0800*/  IADD3 R8, R10, 0xffffffe, RZ ;  /* 0x0ffffffe0a087810 */ /* 0x001fe40007ffe0ff */
[----:B------:R-:W-:-:S02]  /*0810*/  IABS R54, R23 ;  /* 0x0000001700367213 */ /* 0x000fc40000000000 */
[----:B------:R0:W1:Y:S01]  /*0820*/  F2I.FTZ.U32.TRUNC.NTZ R9, R8 ;  /* 0x0000000800097305 */ /* 0x000062000021f000 */
[----:B------:R-:W-:Y:S02]  /*0830*/  IABS R58, R25 ;  /* 0x00000019003a7213 */ /* 0x000fe40000000000 */
[C---:B------:R-:W-:Y:S02]  /*0840*/  IADD3 R27, R6.reuse, 0xc, RZ ;  /* 0x0000000c061b7810 */ /* 0x040fe40007ffe0ff */
[C---:B------:R-:W-:Y:S02]  /*0850*/  IADD3 R29, R6.reuse, 0xa, RZ ;  /* 0x0000000a061d7810 */ /* 0x040fe40007ffe0ff */
[----:B------:R-:W-:Y:S01]  /*0860*/  IABS R66, R27 ;  /* 0x0000001b00427213 */ /* 0x000fe20000000000 */
[----:B0-----:R-:W-:Y:S01]  /*0870*/  IMAD.MOV.U32 R8, RZ, RZ, RZ ;  /* 0x000000ffff087224 */ /* 0x001fe200078e00ff */
[----:B------:R-:W-:Y:S02]  /*0880*/  IABS R68, R29 ;  /* 0x0000001d00447213 */ /* 0x000fe40000000000 */
[----:B------:R-:W-:-:S02]  /*0890*/  IADD3 R31, R6, 0x4, RZ ;  /* 0x00000004061f7810 */ /* 0x000fc40007ffe0ff */
[----:B------:R-:W-:Y:S01]  /*08a0*/  IADD3 R33, R6, 0x2, RZ ;  /* 0x0000000206217810 */ /* 0x000fe20007ffe0ff */
[--C-:B-1----:R-:W-:Y:S01]  /*08b0*/  IMAD.MOV R12, RZ, RZ, -R9.reuse ;  /* 0x000000ffff0c7224 */ /* 0x102fe200078e0a09 */
[----:B------:R-:W-:Y:S02]  /*08c0*/  IABS R74, R31 ;  /* 0x0000001f004a7213 */ /* 0x000fe40000000000 */
[----:B------:R-:W-:Y:S01]  /*08d0*/  IABS R76, R33 ;  /* 0x00000021004c7213 */ /* 0x000fe20000000000 */
[----:B------:R-:W-:Y:S01]  /*08e0*/  IMAD R13, R12, R5, RZ ;  /* 0x000000050c0d7224 */ /* 0x000fe200078e02ff */
[----:B------:R-:W-:Y:S02]  /*08f0*/  IABS R12, R7 ;  /* 0x00000007000c7213 */ /* 0x000fe40000000000 */
[----:B------:R-:W-:Y:S01]  /*0900*/  IABS R60, R6 ;  /* 0x00000006003c7213 */ /* 0x000fe20000000000 */
[----:B------:R-:W-:Y:S01]  /*0910*/  IMAD.HI.U32 R9, R9, R13, R8 ;  /* 0x0000000d09097227 */ /* 0x000fe200078e0008 */
[----:B------:R-:W-:-:S02]  /*0920*/  IADD3 R13, R6, 0x3a, RZ ;  /* 0x0000003a060d7810 */ /* 0x000fc40007ffe0ff */
[----:B------:R-:W-:Y:S02]  /*0930*/  IABS R45, R2 ;  /* 0x00000002002d7213 */ /* 0x000fe40000000000 */
[----:B------:R-:W-:Y:S01]  /*0940*/  IABS R16, R13 ;  /* 0x0000000d00107213 */ /* 0x000fe20000000000 */
[C---:B------:R-:W-:Y:S01]  /*0950*/  IMAD.HI.U32 R8, R9.reuse, R12, RZ ;  /* 0x0000000c09087227 */ /* 0x040fe200078e00ff */
[----:B------:R-:W-:Y:S02]  /*0960*/  LOP3.LUT R100, R0, 0x7f, RZ, 0xc0, !PT ;  /* 0x0000007f00647812 */ /* 0x000fe400078ec0ff */
[C---:B------:R-:W-:Y:S01]  /*0970*/  LOP3.LUT R116, R132.reuse, 0x40, RZ, 0xfc, !PT ;  /* 0x0000004084747812 */ /* 0x040fe200078efcff */
[----:B------:R-:W-:Y:S01]  /*0980*/  IMAD.MOV R8, RZ, RZ, -R8 ;  /* 0x000000ffff087224 */ /* 0x000fe200078e0a08 */
[C---:B------:R-:W-:Y:S01]  /*0990*/  LOP3.LUT R115, R132.reuse, 0x44, RZ, 0xfc, !PT ;  /* 0x0000004484737812 */ /* 0x040fe200078efcff */
[----:B------:R-:W-:Y:S01]  /*09a0*/  IMAD.HI.U32 R10, R9, R14, RZ ;  /* 0x0000000e090a7227 */ /* 0x000fe200078e00ff */
[----:B------:R-:W-:-:S02]  /*09b0*/  LOP3.LUT R114, R132, 0x48, RZ, 0xfc, !PT ;  /* 0x0000004884727812 */ /* 0x000fc400078efcff */
[C---:B------:R-:W-:Y:S01]  /*09c0*/  LOP3.LUT R113, R132.reuse, 0x4c, RZ, 0xfc, !PT ;  /* 0x0000004c84717812 */ /* 0x040fe200078efcff */
[----:B------:R-:W-:Y:S01]  /*09d0*/  IMAD R8, R5, R8, R12 ;  /* 0x0000000805087224 */ /* 0x000fe200078e020c */
[C---:B------:R-:W-:Y:S01]  /*09e0*/  LOP3.LUT R112, R132.reuse, 0x50, RZ, 0xfc, !PT ;  /* 0x0000005084707812 */ /* 0x040fe200078efcff */
[----:B------:R-:W-:Y:S01]  /*09f0*/  IMAD.MOV R10, RZ, RZ, -R10 ;  /* 0x000000ffff0a7224 */ /* 0x000fe200078e0a0a */
[C---:B------:R-:W-:Y:S01]  /*0a00*/  LOP3.LUT R111, R132.reuse, 0x54, RZ, 0xfc, !PT ;  /* 0x00000054846f7812 */ /* 0x040fe200078efcff */
[----:B------:R-:W-:Y:S01]  /*0a10*/  IMAD.HI.U32 R12, R9, R16, RZ ;  /* 0x00000010090c7227 */ /* 0x000fe200078e00ff */
[C---:B------:R-:W-:Y:S02]  /*0a20*/  ISETP.GT.U32.AND P1, PT, R5.reuse, R8, PT ;  /* 0x000000080500720c */ /* 0x040fe40003f24070 */
[C---:B------:R-:W-:Y:S01]  /*0a30*/  LOP3.LUT R110, R132.reuse, 0x58, RZ, 0xfc, !PT ;  /* 0x00000058846e7812 */ /* 0x040fe200078efcff */
[----:B------:R-:W-:Y:S01]  /*0a40*/  IMAD R10, R5, R10, R14 ;  /* 0x0000000a050a7224 */ /* 0x000fe200078e020e */
[C---:B------:R-:W-:Y:S01]  /*0a50*/  LOP3.LUT R109, R132.reuse, 0x5c, RZ, 0xfc, !PT ;  /* 0x0000005c846d7812 */ /* 0x040fe200078efcff */
[----:B------:R-:W-:Y:S01]  /*0a60*/  IMAD.MOV R14, RZ, RZ, -R12 ;  /* 0x000000ffff0e7224 */ /* 0x000fe200078e0a0c */
[----:B------:R-:W-:Y:S01]  /*0a70*/  LOP3.LUT R108, R132, 0x60, RZ, 0xfc, !PT ;  /* 0x00000060846c7812 */ /* 0x000fe200078efcff */
[----:B------:R-:W-:Y:S01]  /*0a80*/  IMAD.HI.U32 R12, R9, R18, RZ ;  /* 0x00000012090c7227 */ /* 0x000fe200078e00ff */
[----:B------:R-:W-:-:S02]  /*0a90*/  ISETP.GT.U32.AND P2, PT, R5, R10, PT ;  /* 0x0000000a0500720c */ /* 0x000fc40003f44070 */
[C---:B------:R-:W-:Y:S01]  /*0aa0*/  LOP3.LUT R107, R132.reuse, 0x64, RZ, 0xfc, !PT ;  /* 0x00000064846b7812 */ /* 0x040fe200078efcff */
[----:B------:R-:W-:Y:S01]  /*0ab0*/  IMAD.MOV R12, RZ, RZ, -R12 ;  /* 0x000000ffff0c7224 */ /* 0x000fe200078e0a0c */
[----:B------:R-:W-:Y:S01]  /*0ac0*/  LOP3.LUT R106, R132, 0x68, RZ, 0xfc, !PT ;  /* 0x00000068846a7812 */ /* 0x000fe200078efcff */
[----:B------:R-:W-:Y:S01]  /*0ad0*/  @!P1 IMAD.IADD R8, R8, 0x1, -R5 ;  /* 0x0000000108089824 */ /* 0x000fe200078e0a05 */
[----:B------:R-:W-:Y:S01]  /*0ae0*/  ISETP.GE.AND P1, PT, R7, RZ, PT ;  /* 0x000000ff0700720c */ /* 0x000fe20003f26270 */
[C---:B------:R-:W-:Y:S01]  /*0af0*/  IMAD R14, R5.reuse, R14, R16 ;  /* 0x0000000e050e7224 */ /* 0x040fe200078e0210 */
[----:B------:R-:W-:Y:S01]  /*0b00*/  IABS R7, R19 ;  /* 0x0000001300077213 */ /* 0x000fe20000000000 */
[C---:B------:R-:W-:Y:S01]  /*0b10*/  IMAD R16, R5.reuse, R12, R18 ;  /* 0x0000000c05107224 */ /* 0x040fe200078e0212 */
[----:B------:R-:W-:Y:S01]  /*0b20*/  ISETP.GT.U32.AND P6, PT, R5, R8, PT ;  /* 0x000000080500720c */ /* 0x000fe20003fc4070 */
[----:B------:R-:W-:Y:S01]  /*0b30*/  IMAD.HI.U32 R12, R9, R20, RZ ;  /* 0x00000014090c7227 */ /* 0x000fe200078e00ff */
[----:B------:R-:W-:-:S02]  /*0b40*/  ISETP.GT.U32.AND P3, PT, R5, R14, PT ;  /* 0x0000000e0500720c */ /* 0x000fc40003f64070 */
[C---:B------:R-:W-:Y:S01]  /*0b50*/  LOP3.LUT R105, R132.reuse, 0x6c, RZ, 0xfc, !PT ;  /* 0x0000006c84697812 */ /* 0x040fe200078efcff */
[----:B------:R-:W-:Y:S01]  /*0b60*/  IMAD.MOV R12, RZ, RZ, -R12 ;  /* 0x000000ffff0c7224 */ /* 0x000fe200078e0a0c */
[----:B------:R-:W-:Y:S01]  /*0b70*/  LOP3.LUT R104, R132, 0x70, RZ, 0xfc, !PT ;  /* 0x0000007084687812 */ /* 0x000fe200078efcff */
[----:B------:R-:W-:Y:S01]  /*0b80*/  @!P2 IMAD.IADD R10, R10, 0x1, -R5 ;  /* 0x000000010a0aa824 */ /* 0x000fe200078e0a05 */
[C---:B------:R-:W-:Y:S01]  /*0b90*/  ISETP.GT.U32.AND P2, PT, R5.reuse, R16, PT ;  /* 0x000000100500720c */ /* 0x040fe20003f44070 */
[C---:B------:R-:W-:Y:S01]  /*0ba0*/  IMAD R18, R5.reuse, R12, R20 ;  /* 0x0000000c05127224 */ /* 0x040fe200078e0214 */
[----:B------:R-:W-:Y:S01]  /*0bb0*/  LOP3.LUT R103, R132, 0x74, RZ, 0xfc, !PT ;  /* 0x0000007484677812 */ /* 0x000fe200078efcff */
[----:B------:R-:W-:Y:S01]  /*0bc0*/  IMAD.MOV.U32 R20, RZ, RZ, R7 ;  /* 0x000000ffff147224 */ /* 0x000fe200078e0007 */
[C---:B------:R-:W-:Y:S01]  /*0bd0*/  ISETP.GT.U32.AND P4, PT, R5.reuse, R10, PT ;  /* 0x0000000a0500720c */ /* 0x040fe20003f84070 */
[--C-:B------:R-:W-:Y:S01]  /*0be0*/  @!P6 IMAD.IADD R8, R8, 0x1, -R5.reuse ;  /* 0x000000010808e824 */ /* 0x100fe200078e0a05 */
[----:B------:R-:W-:Y:S01]  /*0bf0*/  ISETP.GT.U32.AND P6, PT, R5, R18, PT ;  /* 0x000000120500720c */ /* 0x000fe20003fc4070 */
[----:B------:R-:W-:Y:S01]  /*0c00*/  @!P3 IMAD.IADD R14, R14, 0x1, -R5 ;  /* 0x000000010e0eb824 */ /* 0x000fe200078e0a05 */
[C---:B------:R-:W-:Y:S01]  /*0c10*/  LOP3.LUT R102, R132.reuse, 0x78, RZ, 0xfc, !PT ;  /* 0x0000007884667812 */ /* 0x040fe200078efcff */
[----:B------:R-:W-:Y:S01]  /*0c20*/  IMAD.HI.U32 R7, R9, R20, RZ ;  /* 0x0000001409077227 */ /* 0x000fe200078e00ff */
[----:B------:R-:W-:-:S02]  /*0c30*/  LOP3.LUT R101, R132, 0x7c, RZ, 0xfc, !PT ;  /* 0x0000007c84657812 */ /* 0x000fc400078efcff */
[----:B------:R-:W-:Y:S01]  /*0c40*/  ISETP.GT.U32.AND P3, PT, R5, R14, PT ;  /* 0x0000000e0500720c */ /* 0x000fe20003f64070 */
[----:B------:R-:W-:Y:S02]  /*0c50*/  IMAD.MOV R7, RZ, RZ, -R7 ;  /* 0x000000ffff077224 */ /* 0x000fe400078e0a07 */
[--C-:B------:R-:W-:Y:S01]  /*0c60*/  @!P2 IMAD.IADD R16, R16, 0x1, -R5.reuse ;  /* 0x000000011010a824 */ /* 0x100fe200078e0a05 */
[----:B------:R-:W-:Y:S01]  /*0c70*/  ISETP.GE.AND P2, PT, R15, RZ, PT ;  /* 0x000000ff0f00720c */ /* 0x000fe20003f46270 */
[--C-:B------:R-:W-:Y:S01]  /*0c80*/  @!P4 IMAD.IADD R10, R10, 0x1, -R5.reuse ;  /* 0x000000010a0ac824 */ /* 0x100fe200078e0a05 */
[----:B------:R-:W-:Y:S01]  /*0c90*/  ISETP.GE.AND P4, PT, R13, RZ, PT ;  /* 0x000000ff0d00720c */ /* 0x000fe20003f86270 */
[----:B------:R-:W-:Y:S01]  /*0ca0*/  @!P6 IMAD.IADD R18, R18, 0x1, -R5 ;  /* 0x000000011212e824 */ /* 0x000fe200078e0a05 */
[C---:B------:R-:W-:Y:S01]  /*0cb0*/  IADD3 R13, R6.reuse, 0x2e, RZ ;  /* 0x0000002e060d7810 */ /* 0x040fe20007ffe0ff */
[----:B------:R-:W-:Y:S01]  /*0cc0*/  IMAD R20, R5, R7, R20 ;  /* 0x0000000705147224 */ /* 0x000fe200078e0214 */
[----:B------:R-:W-:Y:S01]  /*0cd0*/  IADD3 R15, R6, 0x2c, RZ ;  /* 0x0000002c060f7810 */ /* 0x000fe20007ffe0ff */
[----:B------:R-:W-:Y:S01]  /*0ce0*/  IMAD.HI.U32 R7, R9, R22, RZ ;  /* 0x0000001609077227 */ /* 0x000fe200078e00ff */
[----:B------:R-:W-:-:S02]  /*0cf0*/  ISETP.GT.U32.AND P6, PT, R5, R18, PT ;  /* 0x000000120500720c */ /* 0x000fc40003fc4070 */
[----:B------:R-:W-:Y:S01]  /*0d00*/  IABS R26, R13 ;  /* 0x0000000d001a7213 */ /* 0x000fe20000000000 */
[----:B------:R-:W-:Y:S01]  /*0d10*/  IMAD.MOV R7, RZ, RZ, -R7 ;  /* 0x000000ffff077224 */ /* 0x000fe200078e0a07 */
[----:B------:R-:W-:Y:S01]  /*0d20*/  IABS R28, R15 ;  /* 0x0000000f001c7213 */ /* 0x000fe20000000000 */
[----:B------:R-:W-:Y:S02]  /*0d30*/  IMAD.MOV.U32 R12, RZ, RZ, R10 ;  /* 0x000000ffff0c7224 */ /* 0x000fe400078e000a */
[--C-:B------:R-:W-:Y:S01]  /*0d40*/  @!P3 IMAD.IADD R14, R14, 0x1, -R5.reuse ;  /* 0x000000010e0eb824 */ /* 0x100fe200078e0a05 */
[----:B------:R-:W-:Y:S01]  /*0d50*/  ISETP.GE.AND P3, PT, R17, RZ, PT ;  /* 0x000000ff1100720c */ /* 0x000fe20003f66270 */
[C---:B------:R-:W-:Y:S01]  /*0d60*/  IMAD R10, R5.reuse, R7, R22 ;  /* 0x00000007050a7224 */ /* 0x040fe200078e0216 */
[----:B------:R-:W-:Y:S01]  /*0d70*/  IADD3 R17, R6, 0x26, RZ ;  /* 0x0000002606117810 */ /* 0x000fe20007ffe0ff */
[----:B------:R-:W-:Y:S01]  /*0d80*/  @!P1 IMAD.MOV R8, RZ, RZ, -R8 ;  /* 0x000000ffff089224 */ /* 0x000fe200078e0a08 */
[C---:B------:R-:W-:Y:S01]  /*0d90*/  ISETP.GT.U32.AND P1, PT, R5.reuse, R16, PT ;  /* 0x000000100500720c */ /* 0x040fe20003f24070 */
[----:B------:R-:W-:Y:S01]  /*0da0*/  @!P4 IMAD.MOV R14, RZ, RZ, -R14 ;  /* 0x000000ffff0ec224 */ /* 0x000fe200078e0a0e */
[C---:B------:R-:W-:Y:S01]  /*0db0*/  ISETP.GT.U32.AND P4, PT, R5.reuse, R20, PT ;  /* 0x000000140500720c */ /* 0x040fe20003f84070 */
[--C-:B------:R-:W-:Y:S01]  /*0dc0*/  @!P6 IMAD.IADD R18, R18, 0x1, -R5.reuse ;  /* 0x000000011212e824 */ /* 0x100fe200078e0a05 */
[----:B------:R-:W-:Y:S01]  /*0dd0*/  ISETP.GT.U32.AND P6, PT, R5, R10, PT ;  /* 0x0000000a0500720c */ /* 0x000fe20003fc4070 */
[----:B------:R-:W-:Y:S01]  /*0de0*/  @!P5 IMAD.MOV R12, RZ, RZ, -R12 ;  /* 0x000000ffff0cd224 */ /* 0x000fe200078e0a0c */
[----:B------:R-:W-:Y:S01]  /*0df0*/  ISETP.GE.AND P5, PT, R19, RZ, PT ;  /* 0x000000ff1300720c */ /* 0x000fe20003fa6270 */
[----:B------:R-:W-:Y:S01]  /*0e00*/  IMAD R35, R109, c[0x0][0x188], RZ ;  /* 0x000062006d237a24 */ /* 0x000fe200078e02ff */
[----:B------:R-:W-:Y:S01]  /*0e10*/  IADD3 R19, R6, 0x24, RZ ;  /* 0x0000002406137810 */ /* 0x000fe20007ffe0ff */
[----:B------:R-:W-:Y:S01]  /*0e20*/  @!P3 IMAD.MOV R18, RZ, RZ, -R18 ;  /* 0x000000ffff12b224 */ /* 0x000fe200078e0a12 */
[----:B------:R-:W-:Y:S01]  /*0e30*/  IABS R34, R17 ;  /* 0x0000001100227213 */ /* 0x000fe20000000000 */
[----:B------:R-:W-:Y:S01]  /*0e40*/  IMAD R37, R111, c[0x0][0x188], RZ ;  /* 0x000062006f257a24 */ /* 0x000fe200078e02ff */
[----:B------:R-:W-:Y:S01]  /*0e50*/  IABS R36, R19 ;  /* 0x0000001300247213 */ /* 0x000fe20000000000 */
[--C-:B------:R-:W-:Y:S01]  /*0e60*/  @!P1 IMAD.IADD R16, R16, 0x1, -R5.reuse ;  /* 0x0000000110109824 */ /* 0x100fe200078e0a05 */
[----:B------:R-:W-:Y:S01]  /*0e70*/  ISETP.GE.AND P1, PT, R11, RZ, PT ;  /* 0x000000ff0b00720c */ /* 0x000fe20003f26270 */
[--C-:B------:R-:W-:Y:S01]  /*0e80*/  @!P4 IMAD.IADD R20, R20, 0x1, -R5.reuse ;  /* 0x000000011414c824 */ /* 0x100fe200078e0a05 */
[----:B------:R-:W-:Y:S01]  /*0e90*/  IADD3 R11, R6, 0x30, RZ ;  /* 0x00000030060b7810 */ /* 0x000fe20007ffe0ff */
[----:B------:R-:W-:Y:S01]  /*0ea0*/  @!P6 IMAD.IADD R10, R10, 0x1, -R5 ;  /* 0x000000010a0ae824 */ /* 0x000fe200078e0a05 */
[----:B------:R-:W-:Y:S01]  /*0eb0*/  ISETP.GE.AND P6, PT, R13, RZ, PT ;  /* 0x000000ff0d00720c */ /* 0x000fe20003fc6270 */
[----:B------:R-:W-:Y:S01]  /*0ec0*/  @!P2 IMAD.MOV R16, RZ, RZ, -R16 ;  /* 0x000000ffff10a224 */ /* 0x000fe200078e0a10 */
[----:B------:R-:W-:Y:S01]  /*0ed0*/  IABS R24, R11 ;  /* 0x0000000b00187213 */ /* 0x000fe20000000000 */
[----:B------:R-:W-:Y:S01]  /*0ee0*/  IMAD.HI.U32 R13, R9, R28, RZ ;  /* 0x0000001c090d7227 */ /* 0x000fe200078e00ff */
[----:B------:R-:W-:-:S02]  /*0ef0*/  ISETP.GT.U32.AND P4, PT, R5, R20, PT ;  /* 0x000000140500720c */ /* 0x000fc40003f84070 */
[----:B------:R-:W-:Y:S01]  /*0f00*/  ISETP.GE.AND P2, PT, R11, RZ, PT ;  /* 0x000000ff0b00720c */ /* 0x000fe20003f46270 */
[----:B------:R-:W-:Y:S01]  /*0f10*/  IMAD.HI.U32 R11, R9, R26, RZ ;  /* 0x0000001a090b7227 */ /* 0x000fe200078e00ff */
[----:B------:R-:W-:-:S03]  /*0f20*/  ISETP.GT.U32.AND P3, PT, R5, R10, PT ;  /* 0x0000000a0500720c */ /* 0x000fc60003f64070 */
[----:B------:R-:W-:-:S04]  /*0f30*/  IMAD.HI.U32 R7, R9, R24, RZ ;  /* 0x0000001809077227 */ /* 0x000fc800078e00ff */
[----:B------:R-:W-:Y:S02]  /*0f40*/  IMAD.MOV R11, RZ, RZ, -R11 ;  /* 0x000000ffff0b7224 */ /* 0x000fe400078e0a0b */
[----:B------:R-:W-:Y:S02]  /*0f50*/  IMAD.MOV R7, RZ, RZ, -R7 ;  /* 0x000000ffff077224 */ /* 0x000fe400078e0a07 */
[----:B------:R-:W-:Y:S02]  /*0f60*/  IMAD R26, R5, R11, R26 ;  /* 0x0000000b051a7224 */ /* 0x000fe400078e021a */
[--C-:B------:R-:W-:Y:S01]  /*0f70*/  @!P4 IMAD.IADD R20, R20, 0x1, -R5.reuse ;  /* 0x000000011414c824 */ /* 0x100fe200078e0a05 */
[----:B------:R-:W-:Y:S01]  /*0f80*/  ISETP.GE.AND P4, PT, R15, RZ, PT ;  /* 0x000000ff0f00720c */ /* 0x000fe20003f86270 */
[C---:B------:R-:W-:Y:S01]  /*0f90*/  IMAD R24, R5.reuse, R7, R24 ;  /* 0x0000000705187224 */ /* 0x040fe200078e0218 */
[----:B------:R-:W-:Y:S01]  /*0fa0*/  IADD3 R15, R6, 0x28, RZ ;  /* 0x00000028060f7810 */ /* 0x000fe20007ffe0ff */
[----:B------:R-:W-:Y:S01]  /*0fb0*/  @!P3 IMAD.IADD R10, R10, 0x1, -R5 ;  /* 0x000000010a0ab824 */ /* 0x000fe200078e0a05 */
[C---:B------:R-:W-:Y:S01]  /*0fc0*/  ISETP.GT.U32.AND P3, PT, R5.reuse, R26, PT ;  /* 0x0000001a0500720c */ /* 0x040fe20003f64070 */
[----:B------:R-:W-:Y:S01]  /*0fd0*/  @!P5 IMAD.MOV R20, RZ, RZ, -R20 ;  /* 0x000000ffff14d224 */ /* 0x000fe200078e0a14 */
[----:B------:R-:W-:Y:S01]  /*0fe0*/  ISETP.GT.U32.AND P5, PT, R5, R24, PT ;  /* 0x000000180500720c */ /* 0x000fe20003fa4070 */
[----:B------:R-:W-:Y:S01]  /*0ff0*/  IMAD.MOV R13, RZ, RZ, -R13 ;  /* 0x000000ffff0d7224 */ /* 0x000fe200078e0a0d */
[----:B------:R-:W-:Y:S01]  /*1000*/  IABS R32, R15 ;  /* 0x0000000f00207213 */ /* 0x000fe20000000000 */
[----:B------:R-:W-:-:S02]  /*1010*/  IMAD.MOV.U32 R22, RZ, RZ, R10 ;  /* 0x000000ffff167224 */ /* 0x000fc400078e000a */
[----:B------:R-:W-:Y:S01]  /*1020*/  IMAD R28, R5, R13, R28 ;  /* 0x0000000d051c7224 */ /* 0x000fe200078e021c */
[----:B------:R-:W-:Y:S01]  /*1030*/  IADD3 R13, R6, 0x2a, RZ ;  /* 0x0000002a060d7810 */ /* 0x000fe20007ffe0ff */
[----:B------:R-:W-:-:S03]  /*1040*/  IMAD.HI.U32 R10, R9, R32, RZ ;  /* 0x00000020090a7227 */ /* 0x000fc600078e00ff */
[----:B------:R-:W-:Y:S01]  /*1050*/  IABS R30, R13 ;  /* 0x0000000d001e7213 */ /* 0x000fe20000000000 */
[--C-:B------:R-:W-:Y:S02]  /*1060*/  @!P3 IMAD.IADD R26, R26, 0x1, -R5.reuse ;  /* 0x000000011a1ab824 */ /* 0x100fe400078e0a05 */
[----:B------:R-:W-:Y:S02]  /*1070*/  @!P5 IMAD.IADD R24, R24, 0x1, -R5 ;  /* 0x000000011818d824 */ /* 0x000fe400078e0a05 */
[----:B------:R-:W-:Y:S01]  /*1080*/  IMAD.HI.U32 R7, R9, R30, RZ ;  /* 0x0000001e09077227 */ /* 0x000fe200078e00ff */
[C---:B------:R-:W-:Y:S02]  /*1090*/  ISETP.GT.U32.AND P3, PT, R5.reuse, R26, PT ;  /* 0x0000001a0500720c */ /* 0x040fe40003f64070 */
[----:B------:R-:W-:Y:S01]  /*10a0*/  ISETP.GT.U32.AND P5, PT, R5, R24, PT ;  /* 0x000000180500720c */ /* 0x000fe20003fa4070 */
[----:B------:R-:W-:Y:S02]  /*10b0*/  IMAD.MOV R11, RZ, RZ, -R10 ;  /* 0x000000ffff0b7224 */ /* 0x000fe400078e0a0a */
[----:B------:R-:W-:-:S02]  /*10c0*/  IMAD.MOV R7, RZ, RZ, -R7 ;  /* 0x000000ffff077224 */ /* 0x000fc400078e0a07 */
[C---:B------:R-:W-:Y:S02]  /*10d0*/  IMAD R32, R5.reuse, R11, R32 ;  /* 0x0000000b05207224 */ /* 0x040fe400078e0220 */
[----:B------:R-:W-:Y:S02]  /*10e0*/  IMAD R10, R5, R7, R30 ;  /* 0x00000007050a7224 */ /* 0x000fe400078e021e */
[----:B------:R-:W-:-:S04]  /*10f0*/  IMAD.HI.U32 R7, R9, R34, RZ ;  /* 0x0000002209077227 */ /* 0x000fc800078e00ff */
[--C-:B------:R-:W-:Y:S01]  /*1100*/  @!P3 IMAD.IADD R26, R26, 0x1, -R5.reuse ;  /* 0x000000011a1ab824 */ /* 0x100fe200078e0a05 */
[C---:B------:R-:W-:Y:S01]  /*1110*/  ISETP.GT.U32.AND P3, PT, R5.reuse, R32, PT ;  /* 0x000000200500720c */ /* 0x040fe20003f64070 */
[----:B------:R-:W-:Y:S01]  /*1120*/  @!P5 IMAD.IADD R24, R24, 0x1, -R5 ;  /* 0x000000011818d824 */ /* 0x000fe200078e0a05 */
[----:B------:R-:W-:Y:S01]  /*1130*/  ISETP.GT.U32.AND P5, PT, R5, R10, PT ;  /* 0x0000000a0500720c */ /* 0x000fe20003fa4070 */
[----:B------:R-:W-:-:S04]  /*1140*/  IMAD.HI.U32 R11, R9, R36, RZ ;  /* 0x00000024090b7227 */ /* 0x000fc800078e00ff */
[----:B------:R-:W-:Y:S01]  /*1150*/  @!P1 IMAD.MOV R22, RZ, RZ, -R22 ;  /* 0x000000ffff169224 */ /* 0x000fe200078e0a16 */
[C---:B------:R-:W-:Y:S01]  /*1160*/  ISETP.GT.U32.AND P1, PT, R5.reuse, R28, PT ;  /* 0x0000001c0500720c */ /* 0x040fe20003f24070 */
[----:B------:R-:W-:Y:S02]  /*1170*/  IMAD.MOV R7, RZ, RZ, -R7 ;  /* 0x000000ffff077224 */ /* 0x000fe400078e0a07 */
[----:B------:R-:W-:Y:S02]  /*1180*/  IMAD.MOV R11, RZ, RZ, -R11 ;  /* 0x000000ffff0b7224 */ /* 0x000fe400078e0a0b */
[C---:B------:R-:W-:Y:S02]  /*1190*/  IMAD R34, R5.reuse, R7, R34 ;  /* 0x0000000705227224 */ /* 0x040fe400078e0222 */
[----:B------:R-:W-:Y:S01]  /*11a0*/  IMAD R36, R5, R11, R36 ;  /* 0x0000000b05247224 */ /* 0x000fe200078e0224 */
[----:B------:R-:W-:Y:S01]  /*11b0*/  IADD3 R11, R6, 0x20, RZ ;  /* 0x00000020060b7810 */ /* 0x000fe20007ffe0ff */
[----:B------:R-:W-:-:S02]  /*11c0*/  @!P3 IMAD.IADD R32, R32, 0x1, -R5 ;  /* 0x000000012020b824 */ /* 0x000fc400078e0a05 */
[--C-:B------:R-:W-:Y:S01]  /*11d0*/  @!P5 IMAD.IADD R10, R10, 0x1, -R5.reuse ;  /* 0x000000010a0ad824 */ /* 0x100fe200078e0a05 */
[C---:B------:R-:W-:Y:S01]  /*11e0*/  ISETP.GT.U32.AND P5, PT, R5.reuse, R34, PT ;  /* 0x000000220500720c */ /* 0x040fe20003fa4070 */
[----:B------:R-:W-:Y:S01]  /*11f0*/  @!P6 IMAD.MOV R26, RZ, RZ, -R26 ;  /* 0x000000ffff1ae224 */ /* 0x000fe200078e0a1a */
[----:B------:R-:W-:Y:S01]  /*1200*/  ISETP.GT.U32.AND P3, PT, R5, R32, PT ;  /* 0x000000200500720c */ /* 0x000fe20003f64070 */
[----:B------:R-:W-:Y:S01]  /*1210*/  IMAD.HI.U32 R7, R9, R38, RZ ;  /* 0x0000002609077227 */ /* 0x000fe200078e00ff */
[C---:B------:R-:W-:Y:S02]  /*1220*/  ISETP.GT.U32.AND P6, PT, R5.reuse, R36, PT ;  /* 0x000000240500720c */ /* 0x040fe40003fc4070 */
[----:B------:R-:W-:Y:S01]  /*1230*/  IABS R40, R11 ;  /* 0x0000000b00287213 */ /* 0x000fe20000000000 */
[----:B------:R-:W-:Y:S02]  /*1240*/  @!P1 IMAD.IADD R28, R28, 0x1, -R5 ;  /* 0x000000011c1c9824 */ /* 0x000fe400078e0a05 */
[----:B------:R-:W-:Y:S01]  /*1250*/  @!P2 IMAD.MOV R24, RZ, RZ, -R24 ;  /* 0x000000ffff18a224 */ /* 0x000fe200078e0a18 */
[C---:B------:R-:W-:Y:S01]  /*1260*/  ISETP.GT.U32.AND P2, PT, R5.reuse, R10, PT ;  /* 0x0000000a0500720c */ /* 0x040fe20003f44070 */
[----:B------:R-:W-:Y:S01]  /*1270*/  IMAD.MOV R7, RZ, RZ, -R7 ;  /* 0x000000ffff077224 */ /* 0x000fe200078e0a07 */
[----:B------:R-:W-:Y:S01]  /*1280*/  ISETP.GT.U32.AND P1, PT, R5, R28, PT ;  /* 0x0000001c0500720c */ /* 0x000fe20003f24070 */
[----:B------:R-:W-:-:S02]  /*1290*/  @!P5 IMAD.IADD R34, R34, 0x1, -R5 ;  /* 0x000000012222d824 */ /* 0x000fc400078e0a05 */
[C---:B------:R-:W-:Y:S02]  /*12a0*/  IMAD R38, R5.reuse, R7, R38 ;  /* 0x0000000705267224 */ /* 0x040fe400078e0226 */
[--C-:B------:R-:W-:Y:S01]  /*12b0*/  @!P3 IMAD.IADD R32, R32, 0x1, -R5.reuse ;  /* 0x000000012020b824 */ /* 0x100fe200078e0a05 */
[C---:B------:R-:W-:Y:S01]  /*12c0*/  ISETP.GT.U32.AND P5, PT, R5.reuse, R34, PT ;  /* 0x000000220500720c */ /* 0x040fe20003fa4070 */
[----:B------:R-:W-:Y:S01]  /*12d0*/  @!P6 IMAD.IADD R36, R36, 0x1, -R5 ;  /* 0x000000012424e824 */ /* 0x000fe200078e0a05 */
[----:B------:R-:W-:Y:S01]  /*12e0*/  ISETP.GT.U32.AND P3, PT, R5, R38, PT ;  /* 0x000000260500720c */ /* 0x000fe20003f64070 */
[----:B------:R-:W-:-:S03]  /*12f0*/  IMAD.HI.U32 R7, R9, R40, RZ ;  /* 0x0000002809077227 */ /* 0x000fc600078e00ff */
[----:B------:R-:W-:Y:S01]  /*1300*/  ISETP.GT.U32.AND P6, PT, R5, R36, PT ;  /* 0x000000240500720c */ /* 0x000fe20003fc4070 */
[--C-:B------:R-:W-:Y:S01]  /*1310*/  @!P2 IMAD.IADD R10, R10, 0x1, -R5.reuse ;  /* 0x000000010a0aa824 */ /* 0x100fe200078e0a05 */
[----:B------:R-:W-:Y:S01]  /*1320*/  ISETP.GE.AND P2, PT, R17, RZ, PT ;  /* 0x000000ff1100720c */ /* 0x000fe20003f46270 */
[----:B------:R-:W-:Y:S01]  /*1330*/  @!P1 IMAD.IADD R28, R28, 0x1, -R5 ;  /* 0x000000011c1c9824 */ /* 0x000fe200078e0a05 */
[----:B------:R-:W-:Y:S01]  /*1340*/  ISETP.GE.AND P1, PT, R13, RZ, PT ;  /* 0x000000ff0d00720c */ /* 0x000fe20003f26270 */
[----:B------:R-:W-:Y:S01]  /*1350*/  IMAD.MOV.U32 R30, RZ, RZ, R10 ;  /* 0x000000ffff1e7224 */ /* 0x000fe200078e000a */
[C---:B------:R-:W-:Y:S01]  /*1360*/  IADD3 R13, R6.reuse, 0x1a, RZ ;  /* 0x0000001a060d7810 */ /* 0x040fe20007ffe0ff */
[----:B------:R-:W-:Y:S01]  /*1370*/  IMAD.MOV R10, RZ, RZ, -R7 ;  /* 0x000000ffff0a7224 */ /* 0x000fe200078e0a07 */
[----:B------:R-:W-:Y:S01]  /*1380*/  IADD3 R7, R6, 0x1e, RZ ;  /* 0x0000001e06077810 */ /* 0x000fe20007ffe0ff */
[----:B------:R-:W-:Y:S01]  /*1390*/  @!P4 IMAD.MOV R28, RZ, RZ, -R28 ;  /* 0x000000ffff1cc224 */ /* 0x000fe200078e0a1c */
[----:B------:R-:W-:Y:S01]  /*13a0*/  ISETP.GE.AND P4, PT, R15, RZ, PT ;  /* 0x000000ff0f00720c */ /* 0x000fe20003f86270 */
[----:B------:R-:W-:Y:S01]  /*13b0*/  IMAD R10, R5, R10, R40 ;  /* 0x0000000a050a7224 */ /* 0x000fe200078e0228 */
[----:B------:R-:W-:Y:S01]  /*13c0*/  IABS R42, R7 ;  /* 0x00000007002a7213 */ /* 0x000fe20000000000 */
[--C-:B------:R-:W-:Y:S01]  /*13d0*/  @!P3 IMAD.IADD R38, R38, 0x1, -R5.reuse ;  /* 0x000000012626b824 */ /* 0x100fe200078e0a05 */
[----:B------:R-:W-:Y:S01]  /*13e0*/  IABS R46, R13 ;  /* 0x0000000d002e7213 */ /* 0x000fe20000000000 */
[--C-:B------:R-:W-:Y:S01]  /*13f0*/  @!P5 IMAD.IADD R34, R34, 0x1, -R5.reuse ;  /* 0x000000012222d824 */ /* 0x100fe200078e0a05 */
[----:B------:R-:W-:Y:S01]  /*1400*/  ISETP.GE.AND P5, PT, R21, RZ, PT ;  /* 0x000000ff1500720c */ /* 0x000fe20003fa6270 */
[----:B------:R-:W-:Y:S01]  /*1410*/  @!P6 IMAD.IADD R36, R36, 0x1, -R5 ;  /* 0x000000012424e824 */ /* 0x000fe200078e0a05 */
[C---:B------:R-:W-:Y:S01]  /*1420*/  ISETP.GT.U32.AND P3, PT, R5.reuse, R38, PT ;  /* 0x000000260500720c */ /* 0x040fe20003f64070 */
[----:B------:R-:W-:Y:S01]  /*1430*/  @!P1 IMAD.MOV R30, RZ, RZ, -R30 ;  /* 0x000000ffff1e9224 */ /* 0x000fe200078e0a1e */
[----:B------:R-:W-:Y:S01]  /*1440*/  ISETP.GT.U32.AND P6, PT, R5, R10, PT ;  /* 0x0000000a0500720c */ /* 0x000fe20003fc4070 */
[----:B------:R-:W-:Y:S01]  /*1450*/  @!P2 IMAD.MOV R34, RZ, RZ, -R34 ;  /* 0x000000ffff22a224 */ /* 0x000fe200078e0a22 */
[----:B------:R-:W-:Y:S01]  /*1460*/  ISETP.GE.AND P1, PT, R19, RZ, PT ;  /* 0x000000ff1300720c */ /* 0x000fe20003f26270 */
[----:B------:R-:W-:Y:S01]  /*1470*/  @!P4 IMAD.MOV R32, RZ, RZ, -R32 ;  /* 0x000000ffff20c224 */ /* 0x000fe200078e0a20 */
[----:B------:R-:W-:Y:S01]  /*1480*/  ISETP.GE.AND P2, PT, R7, RZ, PT ;  /* 0x000000ff0700720c */ /* 0x000fe20003f46270 */
[----:B------:R-:W-:Y:S01]  /*1490*/  IMAD.HI.U32 R7, R9, R42, RZ ;  /* 0x0000002a09077227 */ /* 0x000fe200078e00ff */
[----:B------:R-:W-:-:S02]  /*14a0*/  ISETP.GE.AND P4, PT, R11, RZ, PT ;  /* 0x000000ff0b00720c */ /* 0x000fc40003f86270 */
[C---:B------:R-:W-:Y:S01]  /*14b0*/  IADD3 R11, R6.reuse, 0x1c, RZ ;  /* 0x0000001c060b7810 */ /* 0x040fe20007ffe0ff */
[----:B------:R-:W-:Y:S01]  /*14c0*/  IMAD.MOV R7, RZ, RZ, -R7 ;  /* 0x000000ffff077224 */ /* 0x000fe200078e0a07 */
[----:B------:R-:W-:Y:S01]  /*14d0*/  IADD3 R17, R6, 0x18, RZ ;  /* 0x0000001806117810 */ /* 0x000fe20007ffe0ff */
[--C-:B------:R-:W-:Y:S01]  /*14e0*/  @!P3 IMAD.IADD R38, R38, 0x1, -R5.reuse ;  /* 0x000000012626b824 */ /* 0x100fe200078e0a05 */
[----:B------:R-:W-:Y:S01]  /*14f0*/  IABS R44, R11 ;  /* 0x0000000b002c7213 */ /* 0x000fe20000000000 */
[----:B------:R-:W-:Y:S01]  /*1500*/  @!P6 IMAD.IADD R10, R10, 0x1, -R5 ;  /* 0x000000010a0ae824 */ /* 0x000fe200078e0a05 */
[----:B------:R-:W-:Y:S01]  /*1510*/  IABS R48, R17 ;  /* 0x0000001100307213 */ /* 0x000fe20000000000 */
[----:B------:R-:W-:Y:S01]  /*1520*/  IMAD R42, R5, R7, R42 ;  /* 0x00000007052a7224 */ /* 0x000fe200078e022a */
[----:B------:R-:W-:Y:S01]  /*1530*/  IADD3 R19, R6, 0x16, RZ ;  /* 0x0000001606137810 */ /* 0x000fe20007ffe0ff */
[----:B------:R-:W-:Y:S01]  /*1540*/  @!P1 IMAD.MOV R36, RZ, RZ, -R36 ;  /* 0x000000ffff249224 */ /* 0x000fe200078e0a24 */
[----:B------:R-:W-:Y:S01]  /*1550*/  ISETP.GE.AND P1, PT, R11, RZ, PT ;  /* 0x000000ff0b00720c */ /* 0x000fe20003f26270 */
[----:B------:R-:W-:Y:S01]  /*1560*/  @!P5 IMAD.MOV R38, RZ, RZ, -R38 ;  /* 0x000000ffff26d224 */ /* 0x000fe200078e0a26 */
[----:B------:R-:W-:Y:S01]  /*1570*/  ISETP.GT.U32.AND P6, PT, R5, R10, PT ;  /* 0x0000000a0500720c */ /* 0x000fe20003fc4070 */
[----:B------:R-:W-:Y:S01]  /*1580*/  IMAD.HI.U32 R7, R9, R44, RZ ;  /* 0x0000002c09077227 */ /* 0x000fe200078e00ff */
[----:B------:R-:W-:-:S02]  /*1590*/  ISETP.GT.U32.AND P5, PT, R5, R42, PT ;  /* 0x0000002a0500720c */ /* 0x000fc40003fa4070 */
[----:B------:R-:W-:Y:S01]  /*15a0*/  IABS R50, R19 ;  /* 0x0000001300327213 */ /* 0x000fe20000000000 */
[----:B------:R-:W-:Y:S01]  /*15b0*/  IMAD.HI.U32 R11, R9, R46, RZ ;  /* 0x0000002e090b7227 */ /* 0x000fe200078e00ff */
[----:B------:R-:W-:Y:S02]  /*15c0*/  ISETP.GE.AND P3, PT, R13, RZ, PT ;  /* 0x000000ff0d00720c */ /* 0x000fe40003f66270 */
[----:B------:R-:W0:Y:S01]  /*15d0*/  I2F.RP R13, R78 ;  /* 0x0000004e000d7306 */ /* 0x000e220000209400 */
[----:B------:R-:W-:Y:S01]  /*15e0*/  IMAD.MOV R7, RZ, RZ, -R7 ;  /* 0x000000ffff077224 */ /* 0x000fe200078e0a07 */
[----:B------:R-:W-:Y:S01]  /*15f0*/  IADD3 R21, R6, 0x14, RZ ;  /* 0x0000001406157810 */ /* 0x000fe20007ffe0ff */
[----:B------:R-:W-:Y:S02]  /*1600*/  IMAD.MOV R11, RZ, RZ, -R11 ;  /* 0x000000ffff0b7224 */ /* 0x000fe400078e0a0b */
[C---:B------:R-:W-:Y:S01]  /*1610*/  IMAD R44, R5.reuse, R7, R44 ;  /* 0x00000007052c7224 */ /* 0x040fe200078e022c */
[----:B------:R-:W-:Y:S01]  /*1620*/  IABS R52, R21 ;  /* 0x0000001500347213 */ /* 0x000fe20000000000 */
[----:B------:R-:W-:-:S02]  /*1630*/  IMAD R46, R5, R11, R46 ;  /* 0x0000000b052e7224 */ /* 0x000fc400078e022e */
[--C-:B------:R-:W-:Y:S01]  /*1640*/  @!P6 IMAD.IADD R10, R10, 0x1, -R5.reuse ;  /* 0x000000010a0ae824 */ /* 0x100fe200078e0a05 */
[C---:B------:R-:W-:Y:S01]  /*1650*/  ISETP.GT.U32.AND P6, PT, R5.reuse, R44, PT ;  /* 0x0000002c0500720c */ /* 0x040fe20003fc4070 */
[----:B------:R-:W-:Y:S01]  /*1660*/  @!P5 IMAD.IADD R42, R42, 0x1, -R5 ;  /* 0x000000012a2ad824 */ /* 0x000fe200078e0a05 */
[----:B------:R-:W-:Y:S01]  /*1670*/  ISETP.GT.U32.AND P5, PT, R5, R46, PT ;  /* 0x0000002e0500720c */ /* 0x000fe20003fa4070 */
[----:B------:R-:W-:Y:S01]  /*1680*/  IMAD.HI.U32 R7, R9, R48, RZ ;  /* 0x0000003009077227 */ /* 0x000fe200078e00ff */
[----:B0-----:R-:W0:Y:S03]  /*1690*/  MUFU.RCP R13, R13 ;  /* 0x0000000d000d7308 */ /* 0x001e260000001000 */
[----:B------:R-:W-:Y:S02]  /*16a0*/  IMAD.MOV R7, RZ, RZ, -R7 ;  /* 0x000000ffff077224 */ /* 0x000fe400078e0a07 */
[----:B------:R-:W-:-:S02]  /*16b0*/  IMAD.MOV.U32 R40, RZ, RZ, R10 ;  /* 0x000000ffff287224 */ /* 0x000fc400078e000a */
[C---:B------:R-:W-:Y:S02]  /*16c0*/  IMAD R48, R5.reuse, R7, R48 ;  /* 0x0000000705307224 */ /* 0x040fe400078e0230 */
[--C-:B------:R-:W-:Y:S01]  /*16d0*/  @!P6 IMAD.IADD R44, R44, 0x1, -R5.reuse ;  /* 0x000000012c2ce824 */ /* 0x100fe200078e0a05 */
[----:B------:R-:W-:Y:S01]  /*16e0*/  ISETP.GT.U32.AND P6, PT, R5, R42, PT ;  /* 0x0000002a0500720c */ /* 0x000fe20003fc4070 */
[----:B------:R-:W-:Y:S02]  /*16f0*/  @!P5 IMAD.IADD R46, R46, 0x1, -R5 ;  /* 0x000000012e2ed824 */ /* 0x000fe400078e0a05 */
[----:B------:R-:W-:-:S03]  /*1700*/  IMAD.HI.U32 R7, R9, R50, RZ ;  /* 0x0000003209077227 */ /* 0x000fc600078e00ff */
[----:B------:R-:W-:Y:S01]  /*1710*/  ISETP.GT.U32.AND P5, PT, R5, R46, PT ;  /* 0x0000002e0500720c */ /* 0x000fe20003fa4070 */
[----:B------:R-:W-:Y:S01]  /*1720*/  IMAD.MOV R15, RZ, RZ, -R7 ;  /* 0x000000ffff0f7224 */ /* 0x000fe200078e0a07 */
[----:B------:R-:W-:Y:S01]  /*1730*/  IADD3 R7, R6, 0x10, RZ ;  /* 0x0000001006077810 */ /* 0x000fe20007ffe0ff */
[----:B------:R-:W-:Y:S01]  /*1740*/  IMAD.HI.U32 R10, R9, R52, RZ ;  /* 0x00000034090a7227 */ /* 0x000fe200078e00ff */
[----:B0-----:R-:W-:Y:S02]  /*1750*/  IADD3 R13, R13, 0xffffffe, RZ ;  /* 0x0ffffffe0d0d7810 */ /* 0x001fe40007ffe0ff */
[----:B------:R-:W-:Y:S01]  /*1760*/  IABS R56, R7 ;  /* 0x0000000700387213 */ /* 0x000fe20000000000 */
[----:B------:R-:W-:Y:S01]  /*1770*/  @!P6 IMAD.IADD R42, R42, 0x1, -R5 ;  /* 0x000000012a2ae824 */ /* 0x000fe200078e0a05 */
[C---:B------:R-:W-:Y:S01]  /*1780*/  ISETP.GT.U32.AND P6, PT, R5.reuse, R48, PT ;  /* 0x000000300500720c */ /* 0x040fe20003fc4070 */
[----:B------:R-:W-:Y:S02]  /*1790*/  IMAD R50, R5, R15, R50 ;  /* 0x0000000f05327224 */ /* 0x000fe400078e0232 */
[----:B------:R-:W-:-:S04]  /*17a0*/  IMAD.HI.U32 R11, R9, R54, RZ ;  /* 0x00000036090b7227 */ /* 0x000fc800078e00ff */
[----:B------:R-:W-:Y:S01]  /*17b0*/  @!P5 IMAD.IADD R46, R46, 0x1, -R5 ;  /* 0x000000012e2ed824 */ /* 0x000fe200078e0a05 */
[C---:B------:R-:W-:Y:S01]  /*17c0*/  ISETP.GT.U32.AND P5, PT, R5.reuse, R50, PT ;  /* 0x000000320500720c */ /* 0x040fe20003fa4070 */
[----:B------:R-:W-:Y:S02]  /*17d0*/  IMAD.MOV R10, RZ, RZ, -R10 ;  /* 0x000000ffff0a7224 */ /* 0x000fe400078e0a0a */
[----:B------:R-:W-:Y:S02]  /*17e0*/  IMAD.MOV R11, RZ, RZ, -R11 ;  /* 0x000000ffff0b7224 */ /* 0x000fe400078e0a0b */
[----:B------:R-:W-:Y:S02]  /*17f0*/  @!P6 IMAD.IADD R48, R48, 0x1, -R5 ;  /* 0x000000013030e824 */ /* 0x000fe400078e0a05 */
[----:B------:R-:W-:Y:S02]  /*1800*/  IMAD R52, R5, R10, R52 ;  /* 0x0000000a05347224 */ /* 0x000fe400078e0234 */
[----:B------:R-:W-:-:S03]  /*1810*/  IMAD.HI.U32 R10, R9, R56, RZ ;  /* 0x00000038090a7227 */ /* 0x000fc600078e00ff */
[C---:B------:R-:W-:Y:S01]  /*1820*/  ISETP.GT.U32.AND P6, PT, R5.reuse, R52, PT ;  /* 0x000000340500720c */ /* 0x040fe20003fc4070 */
[----:B------:R-:W-:Y:S01]  /*1830*/  @!P5 IMAD.IADD R50, R50, 0x1, -R5 ;  /* 0x000000013232d824 */ /* 0x000fe200078e0a05 */
[C---:B------:R-:W-:Y:S01]  /*1840*/  ISETP.GT.U32.AND P5, PT, R5.reuse, R48, PT ;  /* 0x000000300500720c */ /* 0x040fe20003fa4070 */
[C---:B------:R-:W-:Y:S02]  /*1850*/  IMAD R54, R5.reuse, R11, R54 ;  /* 0x0000000b05367224 */ /* 0x040fe400078e0236 */
[----:B------:R-:W-:Y:S01]  /*1860*/  IMAD.MOV R10, RZ, RZ, -R10 ;  /* 0x000000ffff0a7224 */ /* 0x000fe200078e0a0a */
[----:B------:R0:W1:Y:S01]  /*1870*/  F2I.FTZ.U32.TRUNC.NTZ R11, R13 ;  /* 0x0000000d000b7305 */ /* 0x000062000021f000 */
[----:B------:R-:W-:Y:S01]  /*1880*/  @!P2 IMAD.MOV R42, RZ, RZ, -R42 ;  /* 0x000000ffff2aa224 */ /* 0x000fe200078e0a2a */
[C---:B------:R-:W-:Y:S01]  /*1890*/  ISETP.GT.U32.AND P2, PT, R5.reuse, R50, PT ;  /* 0x000000320500720c */ /* 0x040fe20003f44070 */
[----:B------:R-:W-:Y:S02]  /*18a0*/  IMAD R56, R5, R10, R56 ;  /* 0x0000000a05387224 */ /* 0x000fe400078e0238 */
[----:B------:R-:W-:-:S04]  /*18b0*/  IMAD.HI.U32 R10, R9, R58, RZ ;  /* 0x0000003a090a7227 */ /* 0x000fc800078e00ff */
[----:B------:R-:W-:Y:S01]  /*18c0*/  @!P5 IMAD.IADD R48, R48, 0x1, -R5 ;  /* 0x000000013030d824 */ /* 0x000fe200078e0a05 */
[----:B------:R-:W-:Y:S01]  /*18d0*/  ISETP.GT.U32.AND P5, PT, R5, R54, PT ;  /* 0x000000360500720c */ /* 0x000fe20003fa4070 */
[----:B0-----:R-:W-:Y:S02]  /*18e0*/  IMAD.MOV R13, RZ, RZ, -R10 ;  /* 0x000000ffff0d7224 */ /* 0x001fe400078e0a0a */
[----:B------:R-:W-:-:S04]  /*18f0*/  IMAD.HI.U32 R10, R9, R66, RZ ;  /* 0x00000042090a7227 */ /* 0x000fc800078e00ff */
[C---:B------:R-:W-:Y:S02]  /*1900*/  IMAD R58, R5.reuse, R13, R58 ;  /* 0x0000000d053a7224 */ /* 0x040fe400078e023a */
[----:B------:R-:W-:Y:S02]  /*1910*/  IMAD.MOV R15, RZ, RZ, -R10 ;  /* 0x000000ffff0f7224 */ /* 0x000fe400078e0a0a */
[--C-:B------:R-:W-:Y:S02]  /*1920*/  @!P6 IMAD.IADD R52, R52, 0x1, -R5.reuse ;  /* 0x000000013434e824 */ /* 0x100fe400078e0a05 */
[--C-:B------:R-:W-:Y:S01]  /*1930*/  @!P5 IMAD.IADD R54, R54, 0x1, -R5.reuse ;  /* 0x000000013636d824 */ /* 0x100fe200078e0a05 */
[C---:B------:R-:W-:Y:S01]  /*1940*/  ISETP.GT.U32.AND P5, PT, R5.reuse, R58, PT ;  /* 0x0000003a0500720c */ /* 0x040fe20003fa4070 */
[C---:B------:R-:W-:Y:S01]  /*1950*/  IMAD R66, R5.reuse, R15, R66 ;  /* 0x0000000f05427224 */ /* 0x040fe200078e0242 */
[C---:B------:R-:W-:Y:S01]  /*1960*/  ISETP.GT.U32.AND P6, PT, R5.reuse, R52, PT ;  /* 0x000000340500720c */ /* 0x040fe20003fc4070 */
[----:B------:R-:W-:Y:S01]  /*1970*/  @!P4 IMAD.MOV R40, RZ, RZ, -R40 ;  /* 0x000000ffff28c224 */ /* 0x000fe200078e0a28 */
[C---:B------:R-:W-:Y:S01]  /*1980*/  ISETP.GT.U32.AND P4, PT, R5.reuse, R44, PT ;  /* 0x0000002c0500720c */ /* 0x040fe20003f84070 */
[----:B------:R-:W-:Y:S01]  /*1990*/  @!P2 IMAD.IADD R50, R50, 0x1, -R5 ;  /* 0x000000013232a824 */ /* 0x000fe200078e0a05 */
[----:B------:R-:W-:Y:S01]  /*19a0*/  ISETP.GT.U32.AND P2, PT, R5, R56, PT ;  /* 0x000000380500720c */ /* 0x000fe20003f44070 */
[----:B------:R-:W-:-:S04]  /*19b0*/  IMAD.HI.U32 R13, R9, R68, RZ ;  /* 0x00000044090d7227 */ /* 0x000fc800078e00ff */
[----:B------:R-:W-:Y:S02]  /*19c0*/  IMAD.MOV R13, RZ, RZ, -R13 ;  /* 0x000000ffff0d7224 */ /* 0x000fe400078e0a0d */
[--C-:B------:R-:W-:Y:S01]  /*19d0*/  @!P5 IMAD.IADD R58, R58, 0x1, -R5.reuse ;  /* 0x000000013a3ad824 */ /* 0x100fe200078e0a05 */
[C---:B------:R-:W-:Y:S01]  /*19e0*/  ISETP.GT.U32.AND P5, PT, R5.reuse, R66, PT ;  /* 0x000000420500720c */ /* 0x040fe20003fa4070 */
[----:B------:R-:W-:Y:S02]  /*19f0*/  IMAD R68, R5, R13, R68 ;  /* 0x0000000d05447224 */ /* 0x000fe400078e0244 */
[--C-:B------:R-:W-:Y:S01]  /*1a00*/  @!P4 IMAD.IADD R44, R44, 0x1, -R5.reuse ;  /* 0x000000012c2cc824 */ /* 0x100fe200078e0a05 */
[----:B------:R-:W-:Y:S01]  /*1a10*/  ISETP.GE.AND P4, PT, R17, RZ, PT ;  /* 0x000000ff1100720c */ /* 0x000fe20003f86270 */
[--C-:B------:R-:W-:Y:S01]  /*1a20*/  @!P6 IMAD.IADD R52, R52, 0x1, -R5.reuse ;  /* 0x000000013434e824 */ /* 0x100fe200078e0a05 */
[----:B------:R-:W-:Y:S01]  /*1a30*/  ISETP.GE.AND P6, PT, R19, RZ, PT ;  /* 0x000000ff1300720c */ /* 0x000fe20003fc6270 */
[----:B------:R-:W-:Y:S01]  /*1a40*/  @!P2 IMAD.IADD R56, R56, 0x1, -R5 ;  /* 0x000000013838a824 */ /* 0x000fe200078e0a05 */
[----:B------:R-:W-:Y:S01]  /*1a50*/  ISETP.GE.AND P2, PT, R21, RZ, PT ;  /* 0x000000ff1500720c */ /* 0x000fe20003f46270 */
[----:B-1----:R-:W-:Y:S01]  /*1a60*/  IMAD.MOV R17, RZ, RZ, -R11 ;  /* 0x000000ffff117224 */ /* 0x002fe200078e0a0b */
[C---:B------:R-:W-:Y:S01]  /*1a70*/  IADD3 R19, R6.reuse, 0x8, RZ ;  /* 0x0000000806137810 */ /* 0x040fe20007ffe0ff */
[----:B------:R-:W-:Y:S01]  /*1a80*/  IMAD.MOV.U32 R10, RZ, RZ, RZ ;  /* 0x000000ffff0a7224 */ /* 0x000fe200078e00ff */
[----:B------:R-:W-:Y:S01]  /*1a90*/  IADD3 R21, R6, 0x6, RZ ;  /* 0x0000000606157810 */ /* 0x000fe20007ffe0ff */
[----:B------:R-:W-:Y:S01]  /*1aa0*/  @!P5 IMAD.IADD R66, R66, 0x1, -R5 ;  /* 0x000000014242d824 */ /* 0x000fe200078e0a05 */
[----:B------:R-:W-:Y:S01]  /*1ab0*/  ISETP.GT.U32.AND P5, PT, R5, R68, PT ;  /* 0x000000440500720c */ /* 0x000fe20003fa4070 */
[----:B------:R-:W-:Y:S01]  /*1ac0*/  IMAD R17, R17, R78, RZ ;  /* 0x0000004e11117224 */ /* 0x000fe200078e02ff */
[----:B------:R-:W-:Y:S01]  /*1ad0*/  IABS R70, R19 ;  /* 0x0000001300467213 */ /* 0x000fe20000000000 */
[----:B------:R-:W-:Y:S01]  /*1ae0*/  @!P1 IMAD.MOV R44, RZ, RZ, -R44 ;  /* 0x000000ffff2c9224 */ /* 0x000fe200078e0a2c */
[----:B------:R-:W-:Y:S01]  /*1af0*/  IABS R72, R21 ;  /* 0x0000001500487213 */ /* 0x000fe20000000000 */
[----:B------:R-:W-:Y:S01]  /*1b00*/  IMAD.HI.U32 R17, R11, R17, R10 ;  /* 0x000000110b117227 */ /* 0x000fe200078e000a */
[----:B------:R-:W-:-:S03]  /*1b10*/  ISETP.GT.U32.AND P1, PT, R5, R54, PT ;  /* 0x000000360500720c */ /* 0x000fc60003f24070 */
[----:B------:R-:W-:-:S04]  /*1b20*/  IMAD.HI.U32 R10, R9, R70, RZ ;  /* 0x00000046090a7227 */ /* 0x000fc800078e00ff */
[----:B------:R-:W-:Y:S01]  /*1b30*/  @!P3 IMAD.MOV R46, RZ, RZ, -R46 ;  /* 0x000000ffff2eb224 */ /* 0x000fe200078e0a2e */
[----:B------:R-:W-:Y:S01]  /*1b40*/  ISETP.GT.U32.AND P3, PT, R5, R56, PT ;  /* 0x000000380500720c */ /* 0x000fe20003f64070 */
[----:B------:R-:W-:-:S04]  /*1b50*/  IMAD.HI.U32 R11, R9, R72, RZ ;  /* 0x00000048090b7227 */ /* 0x000fc800078e00ff */
[----:B------:R-:W-:-:S04]  /*1b60*/  IMAD.HI.U32 R13, R9, R74, RZ ;  /* 0x0000004a090d7227 */ /* 0x000fc800078e00ff */
[----:B------:R-:W-:-:S04]  /*1b70*/  IMAD.HI.U32 R15, R9, R76, RZ ;  /* 0x0000004c090f7227 */ /* 0x000fc800078e00ff */
[----:B------:R-:W-:-:S04]  /*1b80*/  IMAD.HI.U32 R9, R9, R60, RZ ;  /* 0x0000003c09097227 */ /* 0x000fc800078e00ff */
[----:B------:R-:W-:Y:S01]  /*1b90*/  @!P4 IMAD.MOV R48, RZ, RZ, -R48 ;  /* 0x000000ffff30c224 */ /* 0x000fe200078e0a30 */
[C---:B------:R-:W-:Y:S01]  /*1ba0*/  ISETP.GT.U32.AND P4, PT, R5.reuse, R58, PT ;  /* 0x0000003a0500720c */ /* 0x040fe20003f84070 */
[----:B------:R-:W-:Y:S02]  /*1bb0*/  IMAD.MOV R10, RZ, RZ, -R10 ;  /* 0x000000ffff0a7224 */ /* 0x000fe400078e0a0a */
[----:B------:R-:W-:Y:S02]  /*1bc0*/  IMAD.MOV R11, RZ, RZ, -R11 ;  /* 0x000000ffff0b7224 */ /* 0x000fe400078e0a0b */
[----:B------:R-:W-:Y:S02]  /*1bd0*/  IMAD.MOV R9, RZ, RZ, -R9 ;  /* 0x000000ffff097224 */ /* 0x000fe400078e0a09 */
[----:B------:R-:W-:Y:S01]  /*1be0*/  @!P5 IMAD.IADD R68, R68, 0x1, -R5 ;  /* 0x000000014444d824 */ /* 0x000fe200078e0a05 */
[C---:B------:R-:W-:Y:S01]  /*1bf0*/  ISETP.GT.U32.AND P5, PT, R5.reuse, R66, PT ;  /* 0x000000420500720c */ /* 0x040fe20003fa4070 */
[----:B------:R-:W-:-:S02]  /*1c00*/  IMAD R70, R5, R10, R70 ;  /* 0x0000000a05467224 */ /* 0x000fc400078e0246 */
[----:B------:R-:W-:Y:S02]  /*1c10*/  IMAD.MOV R13, RZ, RZ, -R13 ;  /* 0x000000ffff0d7224 */ /* 0x000fe400078e0a0d */
[----:B------:R-:W-:Y:S02]  /*1c20*/  IMAD.MOV.U32 R10, RZ, RZ, R52 ;  /* 0x000000ffff0a7224 */ /* 0x000fe400078e0034 */
[C---:B------:R-:W-:Y:S02]  /*1c30*/  IMAD R72, R5.reuse, R11, R72 ;  /* 0x0000000b05487224 */ /* 0x040fe400078e0248 */
[----:B------:R-:W-:Y:S01]  /*1c40*/  @!P6 IMAD.MOV R50, RZ, RZ, -R50 ;  /* 0x000000ffff32e224 */ /* 0x000fe200078e0a32 */
[C---:B------:R-:W-:Y:S01]  /*1c50*/  ISETP.GT.U32.AND P6, PT, R5.reuse, R68, PT ;  /* 0x000000440500720c */ /* 0x040fe20003fc4070 */
[C---:B------:R-:W-:Y:S01]  /*1c60*/  IMAD R52, R5.reuse, R9, R60 ;  /* 0x0000000905347224 */ /* 0x040fe200078e023c */
[----:B------:R-:W-:Y:S01]  /*1c70*/  LOP3.LUT R9, R0, 0x7, RZ, 0xc0, !PT ;  /* 0x0000000700097812 */ /* 0x000fe200078ec0ff */
[----:B------:R-:W-:-:S02]  /*1c80*/  IMAD R74, R5, R13, R74 ;  /* 0x0000000d054a7224 */ /* 0x000fc400078e024a */
[----:B------:R-:W-:Y:S01]  /*1c90*/  @!P2 IMAD.MOV R10, RZ, RZ, -R10 ;  /* 0x000000ffff0aa224 */ /* 0x000fe200078e0a0a */
[C---:B------:R-:W-:Y:S01]  /*1ca0*/  ISETP.GT.U32.AND P2, PT, R5.reuse, R70, PT ;  /* 0x000000460500720c */ /* 0x040fe20003f44070 */
[--C-:B------:R-:W-:Y:S01]  /*1cb0*/  @!P1 IMAD.IADD R54, R54, 0x1, -R5.reuse ;  /* 0x0000000136369824 */ /* 0x100fe200078e0a05 */
[C---:B------:R-:W-:Y:S01]  /*1cc0*/  ISETP.GT.U32.AND P1, PT, R5.reuse, R72, PT ;  /* 0x000000480500720c */ /* 0x040fe20003f24070 */
[----:B------:R-:W-:Y:S01]  /*1cd0*/  @!P3 IMAD.IADD R56, R56, 0x1, -R5 ;  /* 0x000000013838b824 */ /* 0x000fe200078e0a05 */
[C---:B------:R-:W-:Y:S01]  /*1ce0*/  ISETP.GT.U32.AND P3, PT, R5.reuse, R52, PT ;  /* 0x000000340500720c */ /* 0x040fe20003f64070 */
[----:B------:R-:W-:Y:S02]  /*1cf0*/  IMAD.MOV R15, RZ, RZ, -R15 ;  /* 0x000000ffff0f7224 */ /* 0x000fe400078e0a0f */
[----:B------:R-:W-:Y:S01]  /*1d00*/  @!P4 IMAD.IADD R58, R58, 0x1, -R5 ;  /* 0x000000013a3ac824 */ /* 0x000fe200078e0a05 */
[C---:B------:R-:W-:Y:S01]  /*1d10*/  ISETP.GT.U32.AND P4, PT, R5.reuse, R74, PT ;  /* 0x0000004a0500720c */ /* 0x040fe20003f84070 */
[----:B------:R-:W-:-:S02]  /*1d20*/  IMAD R76, R5, R15, R76 ;  /* 0x0000000f054c7224 */ /* 0x000fc400078e024c */
[--C-:B------:R-:W-:Y:S02]  /*1d30*/  @!P6 IMAD.IADD R68, R68, 0x1, -R5.reuse ;  /* 0x000000014444e824 */ /* 0x100fe400078e0a05 */
[--C-:B------:R-:W-:Y:S01]  /*1d40*/  @!P5 IMAD.IADD R66, R66, 0x1, -R5.reuse ;  /* 0x000000014242d824 */ /* 0x100fe200078e0a05 */
[----:B------:R-:W-:Y:S01]  /*1d50*/  ISETP.GT.U32.AND P6, PT, R5, R76, PT ;  /* 0x0000004c0500720c */ /* 0x000fe20003fc4070 */
[--C-:B------:R-:W-:Y:S01]  /*1d60*/  @!P2 IMAD.IADD R70, R70, 0x1, -R5.reuse ;  /* 0x000000014646a824 */ /* 0x100fe200078e0a05 */
[----:B------:R-:W-:Y:S01]  /*1d70*/  ISETP.GE.AND P5, PT, R23, RZ, PT ;  /* 0x000000ff1700720c */ /* 0x000fe20003fa6270 */
[--C-:B------:R-:W-:Y:S01]  /*1d80*/  @!P1 IMAD.IADD R72, R72, 0x1, -R5.reuse ;  /* 0x0000000148489824 */ /* 0x100fe200078e0a05 */
[----:B------:R-:W-:Y:S01]  /*1d90*/  ISETP.GE.AND P2, PT, R7, RZ, PT ;  /* 0x000000ff0700720c */ /* 0x000fe20003f46270 */
[--C-:B------:R-:W-:Y:S01]  /*1da0*/  @!P3 IMAD.IADD R52, R52, 0x1, -R5.reuse ;  /* 0x000000013434b824 */ /* 0x100fe200078e0a05 */
[----:B------:R-:W-:Y:S01]  /*1db0*/  ISETP.GE.AND P1, PT, R25, RZ, PT ;  /* 0x000000ff1900720c */ /* 0x000fe20003f26270 */
[----:B------:R-:W-:Y:S01]  /*1dc0*/  @!P4 IMAD.IADD R74, R74, 0x1, -R5 ;  /* 0x000000014a4ac824 */ /* 0x000fe200078e0a05 */
[----:B------:R-:W-:Y:S01]  /*1dd0*/  ISETP.GE.AND P3, PT, R27, RZ, PT ;  /* 0x000000ff1b00720c */ /* 0x000fe20003f66270 */
[----:B------:R-:W-:Y:S01]  /*1de0*/  IMAD.HI.U32 R17, R17, R45, RZ ;  /* 0x0000002d11117227 */ /* 0x000fe200078e00ff */
[----:B------:R-:W-:-:S02]  /*1df0*/  ISETP.GE.AND P4, PT, R29, RZ, PT ;  /* 0x000000ff1d00720c */ /* 0x000fc40003f86270 */
[----:B------:R-:W-:Y:S01]  /*1e00*/  SHF.R.S32.HI R7, RZ, 0x1f, R4 ;  /* 0x0000001fff077819 */ /* 0x000fe20000011404 */
[----:B------:R-:W-:Y:S02]  /*1e10*/  IMAD.MOV R17, RZ, RZ, -R17 ;  /* 0x000000ffff117224 */ /* 0x000fe400078e0a11 */
[----:B------:R-:W-:Y:S01]  /*1e20*/  IMAD.MOV.U32 R60, RZ, RZ, R54 ;  /* 0x000000ffff3c7224 */ /* 0x000fe200078e0036 */
[----:B------:R-:W-:Y:S01]  /*1e30*/  LEA.HI R51, R7, R4, RZ, 0x7 ;  /* 0x0000000407337211 */ /* 0x000fe200078f38ff */
[----:B------:R-:W-:Y:S01]  /*1e40*/  @!P6 IMAD.IADD R76, R76, 0x1, -R5 ;  /* 0x000000014c4ce824 */ /* 0x000fe200078e0a05 */
[----:B------:R-:W-:Y:S01]  /*1e50*/  SEL R7, RZ, 0x110, !P0 ;  /* 0x00000110ff077807 */ /* 0x000fe20004000000 */
[----:B------:R-:W-:Y:S01]  /*1e60*/  IMAD.MOV.U32 R62, RZ, RZ, R56 ;  /* 0x000000ffff3e7224 */ /* 0x000fe200078e0038 */
[----:B------:R-:W-:Y:S01]  /*1e70*/  SHF.R.S32.HI R51, RZ, 0x7, R51 ;  /* 0x00000007ff337819 */ /* 0x000fe20000011433 */
[----:B------:R-:W-:Y:S01]  /*1e80*/  IMAD.MOV.U32 R64, RZ, RZ, R58 ;  /* 0x000000ffff407224 */ /* 0x000fe200078e003a */
[----:B------:R-:W-:Y:S01]  /*1e90*/  ISETP.GT.U32.AND P6, PT, R5, R76, PT ;  /* 0x0000004c0500720c */ /* 0x000fe20003fc4070 */
[----:B------:R-:W-:-:S02]  /*1ea0*/  IMAD R45, R78, R17, R45 ;  /* 0x000000114e2d7224 */ /* 0x000fc400078e022d */
[----:B------:R-:W-:Y:S02]  /*1eb0*/  IMAD.MOV.U32 R86, RZ, RZ, R68 ;  /* 0x000000ffff567224 */ /* 0x000fe400078e0044 */
[----:B------:R-:W-:Y:S01]  /*1ec0*/  @!P5 IMAD.MOV R60, RZ, RZ, -R60 ;  /* 0x000000ffff3cd224 */ /* 0x000fe200078e0a3c */
[C---:B------:R-:W-:Y:S01]  /*1ed0*/  ISETP.GT.U32.AND P5, PT, R5.reuse, R70, PT ;  /* 0x000000460500720c */ /* 0x040fe20003fa4070 */
[----:B------:R-:W-:Y:S01]  /*1ee0*/  @!P2 IMAD.MOV R62, RZ, RZ, -R62 ;  /* 0x000000ffff3ea224 */ /* 0x000fe200078e0a3e */
[C---:B------:R-:W-:Y:S01]  /*1ef0*/  ISETP.GT.U32.AND P2, PT, R5.reuse, R72, PT ;  /* 0x000000480500720c */ /* 0x040fe20003f44070 */
[----:B------:R-:W-:Y:S01]  /*1f00*/  @!P1 IMAD.MOV R64, RZ, RZ, -R64 ;  /* 0x000000ffff409224 */ /* 0x000fe200078e0a40 */
[C---:B------:R-:W-:Y:S01]  /*1f10*/  ISETP.GT.U32.AND P1, PT, R5.reuse, R52, PT ;  /* 0x000000340500720c */ /* 0x040fe20003f24070 */
[----:B------:R-:W-:Y:S01]  /*1f20*/  @!P3 IMAD.MOV R66, RZ, RZ, -R66 ;  /* 0x000000ffff42b224 */ /* 0x000fe200078e0a42 */
[----:B------:R-:W-:Y:S01]  /*1f30*/  ISETP.GT.U32.AND P3, PT, R5, R74, PT ;  /* 0x0000004a0500720c */ /* 0x000fe20003f64070 */
[----:B------:R-:W-:Y:S01]  /*1f40*/  @!P4 IMAD.MOV R86, RZ, RZ, -R86 ;  /* 0x000000ffff56c224 */ /* 0x000fe200078e0a56 */
[----:B------:R-:W-:Y:S01]  /*1f50*/  ISETP.GT.U32.AND P4, PT, R78, R45, PT ;  /* 0x0000002d4e00720c */ /* 0x000fe20003f84070 */
[----:B------:R-:W-:Y:S01]  /*1f60*/  @!P6 IMAD.IADD R76, R76, 0x1, -R5 ;  /* 0x000000014c4ce824 */ /* 0x000fe200078e0a05 */
[----:B------:R-:W-:Y:S01]  /*1f70*/  ISETP.GE.AND P6, PT, R33, RZ, PT ;  /* 0x000000ff2100720c */ /* 0x000fe20003fc6270 */
[----:B------:R-:W-:-:S02]  /*1f80*/  IMAD.SHL.U32 R4, R0, 0x2, RZ ;  /* 0x0000000200047824 */ /* 0x000fc400078e00ff */
        /* <DEDUP_REMOVED lines=8> */
[----:B------:R-:W-:Y:S01]  /*2010*/  IMAD.SHL.U32 R5, R0, 0x40, RZ ;  /* 0x0000004000057824 */ /* 0x000fe200078e00ff */
[----:B------:R-:W-:Y:S01]  /*2020*/  LOP3.LUT R13, R4, 0x10, RZ, 0xc0, !PT ;  /* 0x00000010040d7812 */ /* 0x000fe200078ec0ff */
[----:B------:R-:W-:-:S02]  /*2030*/  @!P4 IMAD.IADD R45, R45, 0x1, -R78 ;  /* 0x000000012d2dc824 */ /* 0x000fc400078e0a4e */
[----:B------:R-:W-:Y:S01]  /*2040*/  IMAD.SHL.U32 R11, R9, 0x10, RZ ;  /* 0x00000010090b7824 */ /* 0x000fe200078e00ff */
[----:B------:R-:W-:Y:S01]  /*2050*/  LOP3.LUT R54, R5, 0x1800, RZ, 0xc0, !PT ;  /* 0x0000180005367812 */ /* 0x000fe200078ec0ff */
[----:B------:R-:W-:Y:S01]  /*2060*/  IMAD.MOV.U32 R88, RZ, RZ, R70 ;  /* 0x000000ffff587224 */ /* 0x000fe200078e0046 */
[----:B------:R-:W-:Y:S01]  /*2070*/  ISETP.GT.U32.AND P4, PT, R78, R45, PT ;  /* 0x0000002d4e00720c */ /* 0x000fe20003f84070 */
[----:B------:R-:W-:Y:S01]  /*2080*/  IMAD.MOV.U32 R90, RZ, RZ, R72 ;  /* 0x000000ffff5a7224 */ /* 0x000fe200078e0048 */
[----:B------:R-:W-:Y:S01]  /*2090*/  LOP3.LUT R56, R11, 0x30, R4, 0x78, !PT ;  /* 0x000000300b387812 */ /* 0x000fe200078e7804 */
[C---:B------:R-:W-:Y:S01]  /*20a0*/  IMAD R15, R9.reuse, 0x100, R54 ;  /* 0x00000100090f7824 */ /* 0x040fe200078e0236 */
[----:B------:R-:W-:Y:S01]  /*20b0*/  LEA.HI R54, R134, R13, RZ, 0x1e ;  /* 0x0000000d86367211 */ /* 0x000fe200078ff0ff */
[----:B------:R-:W-:Y:S02]  /*20c0*/  IMAD R9, R9, 0x90, RZ ;  /* 0x0000009009097824 */ /* 0x000fe400078e02ff */
[----:B------:R-:W-:-:S02]  /*20d0*/  IMAD.MOV.U32 R96, RZ, RZ, R52 ;  /* 0x000000ffff607224 */ /* 0x000fc400078e0034 */
[----:B------:R-:W-:Y:S01]  /*20e0*/  IMAD.MOV.U32 R92, RZ, RZ, R74 ;  /* 0x000000ffff5c7224 */ /* 0x000fe200078e004a */
[----:B------:R-:W-:Y:S01]  /*20f0*/  LOP3.LUT R136, R9, R54, RZ, 0x3c, !PT ;  /* 0x0000003609887212 */ /* 0x000fe200078e3cff */
[----:B------:R-:W-:Y:S01]  /*2100*/  IMAD.MOV.U32 R94, RZ, RZ, R76 ;  /* 0x000000ffff5e7224 */ /* 0x000fe200078e004c */
[----:B------:R-:W-:Y:S01]  /*2110*/  LOP3.LUT R9, RZ, c[0x0][0x17c], RZ, 0x33, !PT ;  /* 0x00005f00ff097a12 */ /* 0x000fe200078e33ff */
[----:B------:R-:W-:Y:S01]  /*2120*/  IMAD.SHL.U32 R6, R100, 0x2, RZ ;  /* 0x0000000264067824 */ /* 0x000fe200078e00ff */
[----:B------:R-:W-:Y:S01]  /*2130*/  LOP3.LUT R47, R136, 0x400, R5, 0xf8, !PT ;  /* 0x00000400882f7812 */ /* 0x000fe200078ef805 */
[----:B------:R-:W-:Y:S01]  /*2140*/  @!P2 IMAD.MOV R88, RZ, RZ, -R88 ;  /* 0x000000ffff58a224 */ /* 0x000fe200078e0a58 */
[----:B------:R-:W-:Y:S01]  /*2150*/  ISETP.NE.AND P2, PT, RZ, c[0x0][0x17c], PT ;  /* 0x00005f00ff007a0c */ /* 0x000fe20003f45270 */
[----:B------:R-:W-:Y:S01]  /*2160*/  @!P1 IMAD.MOV R90, RZ, RZ, -R90 ;  /* 0x000000ffff5a9224 */ /* 0x000fe200078e0a5a */
[----:B------:R-:W-:Y:S01]  /*2170*/  LOP3.LUT R6, R7, R6, RZ, 0x3c, !PT ;  /* 0x0000000607067212 */ /* 0x000fe200078e3cff */
[----:B------:R-:W-:Y:S01]  /*2180*/  @!P5 IMAD.MOV R96, RZ, RZ, -R96 ;  /* 0x000000ffff60d224 */ /* 0x000fe200078e0a60 */
[C---:B------:R-:W-:Y:S01]  /*2190*/  SEL R52, R9.reuse, R8, !P2 ;  /* 0x0000000809347207 */ /* 0x040fe20005000000 */
[----:B------:R-:W-:Y:S01]  /*21a0*/  @!P3 IMAD.MOV R92, RZ, RZ, -R92 ;  /* 0x000000ffff5cb224 */ /* 0x000fe200078e0a5c */
[C---:B------:R-:W-:Y:S01]  /*21b0*/  SEL R53, R9.reuse, R12, !P2 ;  /* 0x0000000c09357207 */ /* 0x040fe20005000000 */
[----:B------:R-:W-:Y:S01]  /*21c0*/  @!P6 IMAD.MOV R94, RZ, RZ, -R94 ;  /* 0x000000ffff5ee224 */ /* 0x000fe200078e0a5e */
[----:B------:R-:W-:Y:S01]  /*21d0*/  SEL R54, R9, R14, !P2 ;  /* 0x0000000e09367207 */ /* 0x000fe20005000000 */
[----:B------:R-:W-:Y:S01]  /*21e0*/  IMAD.IADD R7, R15, 0x1, R56 ;  /* 0x000000010f077824 */ /* 0x000fe200078e0238 */
[----:B------:R-:W-:Y:S01]  /*21f0*/  SEL R55, R9, R16, !P2 ;  /* 0x0000001009377207 */ /* 0x000fe20005000000 */
[----:B------:R-:W-:Y:S01]  /*2200*/  @!P4 IMAD.IADD R45, R45, 0x1, -R78 ;  /* 0x000000012d2dc824 */ /* 0x000fe200078e0a4e */
[C---:B------:R-:W-:Y:S01]  /*2210*/  SEL R56, R9.reuse, R18, !P2 ;  /* 0x0000001209387207 */ /* 0x040fe20005000000 */
[----:B------:R-:W-:Y:S01]  /*2220*/  IMAD R52, R52, c[0x0][0x190], RZ ;  /* 0x0000640034347a24 */ /* 0x000fe200078e02ff */
[C---:B------:R-:W-:Y:S01]  /*2230*/  SEL R57, R9.reuse, R20, !P2 ;  /* 0x0000001409397207 */ /* 0x040fe20005000000 */
[----:B------:R-:W-:Y:S01]  /*2240*/  IMAD.MOV.U32 R133, RZ, RZ, R45 ;  /* 0x000000ffff857224 */ /* 0x000fe200078e002d */
[----:B------:R-:W-:Y:S01]  /*2250*/  SEL R58, R9, R22, !P2 ;  /* 0x00000016093a7207 */ /* 0x000fe20005000000 */
[----:B------:R-:W-:Y:S01]  /*2260*/  IMAD R53, R53, c[0x0][0x190], RZ ;  /* 0x0000640035357a24 */ /* 0x000fe200078e02ff */
[C---:B------:R-:W-:Y:S01]  /*2270*/  SEL R59, R9.reuse, R24, !P2 ;  /* 0x00000018093b7207 */ /* 0x040fe20005000000 */
[----:B------:R-:W-:Y:S01]  /*2280*/  IMAD R54, R54, c[0x0][0x190], RZ ;  /* 0x0000640036367a24 */ /* 0x000fe200078e02ff */
        /* <DEDUP_REMOVED lines=46> */
[----:B------:R-:W-:Y:S01]  /*2570*/  SEL R91, R9, R96, !P2 ;  /* 0x00000060095b7207 */ /* 0x000fe20005000000 */
[----:B------:R-:W-:Y:S01]  /*2580*/  IMAD R86, R86, c[0x0][0x190], RZ ;  /* 0x0000640056567a24 */ /* 0x000fe200078e02ff */
[----:B------:R-:W-:Y:S01]  /*2590*/  ISETP.GE.AND P2, PT, R2, RZ, PT ;  /* 0x000000ff0200720c */ /* 0x000fe20003f46270 */
[----:B------:R-:W-:Y:S01]  /*25a0*/  IMAD R88, R88, c[0x0][0x190], RZ ;  /* 0x0000640058587a24 */ /* 0x000fe200078e02ff */
[----:B------:R-:W-:Y:S01]  /*25b0*/  ISETP.NE.AND P1, PT, RZ, c[0x0][0x178], PT ;  /* 0x00005e00ff007a0c */ /* 0x000fe20003f25270 */
[----:B------:R-:W-:Y:S01]  /*25c0*/  IMAD R90, R90, c[0x0][0x190], RZ ;  /* 0x000064005a5a7a24 */ /* 0x000fe200078e02ff */
[C---:B------:R-:W-:Y:S01]  /*25d0*/  LEA R200, P6, R52.reuse, c[0x0][0x168], 0x1 ;  /* 0x00005a0034c87a11 */ /* 0x040fe200078c08ff */
[----:B------:R-:W-:Y:S01]  /*25e0*/  IMAD R87, R87, c[0x0][0x190], RZ ;  /* 0x0000640057577a24 */ /* 0x000fe200078e02ff */
[----:B------:R-:W-:Y:S01]  /*25f0*/  LEA R198, P5, R53, c[0x0][0x168], 0x1 ;  /* 0x00005a0035c67a11 */ /* 0x000fe200078a08ff */
[----:B------:R-:W-:Y:S01]  /*2600*/  IMAD R89, R89, c[0x0][0x190], RZ ;  /* 0x0000640059597a24 */ /* 0x000fe200078e02ff */
[----:B------:R-:W-:Y:S01]  /*2610*/  LEA.HI.X.SX32 R201, R52, c[0x0][0x16c], 0x1, P6 ;  /* 0x00005b0034c97a11 */ /* 0x000fe200030f0eff */
[----:B------:R-:W-:Y:S01]  /*2620*/  IMAD R91, R91, c[0x0][0x190], RZ ;  /* 0x000064005b5b7a24 */ /* 0x000fe200078e02ff */
[----:B------:R-:W-:Y:S01]  /*2630*/  LEA.HI.X.SX32 R199, R53, c[0x0][0x16c], 0x1, P5 ;  /* 0x00005b0035c77a11 */ /* 0x000fe200028f0eff */
[----:B------:R-:W-:Y:S01]  /*2640*/  IMAD.MOV.U32 R25, RZ, RZ, c[0x0][0x18c] ;  /* 0x00006300ff197624 */ /* 0x000fe200078e00ff */
[----:B------:R-:W-:Y:S01]  /*2650*/  LEA R196, P3, R54, c[0x0][0x168], 0x1 ;  /* 0x00005a0036c47a11 */ /* 0x000fe200078608ff */
[----:B------:R-:W-:Y:S01]  /*2660*/  @!P2 IMAD.MOV R133, RZ, RZ, -R133 ;  /* 0x000000ffff85a224 */ /* 0x000fe200078e0a85 */
[----:B------:R-:W-:Y:S01]  /*2670*/  LEA R194, P2, R55, c[0x0][0x168], 0x1 ;  /* 0x00005a0037c27a11 */ /* 0x000fe200078408ff */
[----:B------:R-:W-:Y:S01]  /*2680*/  IMAD.MOV.U32 R26, RZ, RZ, c[0x0][0x188] ;  /* 0x00006200ff1a7624 */ /* 0x000fe200078e00ff */
[----:B------:R-:W-:Y:S01]  /*2690*/  @!P1 LOP3.LUT R133, RZ, c[0x0][0x178], RZ, 0x33, !PT ;  /* 0x00005e00ff859a12 */ /* 0x000fe200078e33ff */
[----:B------:R-:W-:Y:S01]  /*26a0*/  IMAD R8, R132, c[0x0][0x188], RZ ;  /* 0x0000620084087a24 */ /* 0x000fe200078e02ff */
[----:B------:R-:W-:Y:S01]  /*26b0*/  LEA R192, P1, R56, c[0x0][0x168], 0x1 ;  /* 0x00005a0038c07a11 */ /* 0x000fe200078208ff */
[----:B------:R-:W-:Y:S01]  /*26c0*/  IMAD R9, R117, c[0x0][0x188], RZ ;  /* 0x0000620075097a24 */ /* 0x000fe200078e02ff */
[----:B------:R-:W-:Y:S01]  /*26d0*/  LEA R188, P6, R58, c[0x0][0x168], 0x1 ;  /* 0x00005a003abc7a11 */ /* 0x000fe200078c08ff */
[----:B------:R-:W-:Y:S01]  /*26e0*/  IMAD R133, R133, c[0x0][0x184], RZ ;  /* 0x0000610085857a24 */ /* 0x000fe200078e02ff */
[----:B------:R-:W-:Y:S01]  /*26f0*/  LEA R186, P5, R59, c[0x0][0x168], 0x1 ;  /* 0x00005a003bba7a11 */ /* 0x000fe200078a08ff */
[----:B------:R-:W-:Y:S01]  /*2700*/  IMAD R10, R118, c[0x0][0x188], RZ ;  /* 0x00006200760a7a24 */ /* 0x000fe200078e02ff */
[----:B------:R-:W-:Y:S01]  /*2710*/  LEA.HI.X.SX32 R197, R54, c[0x0][0x16c], 0x1, P3 ;  /* 0x00005b0036c57a11 */ /* 0x000fe200018f0eff */
[----:B------:R-:W-:Y:S01]  /*2720*/  IMAD R11, R119, c[0x0][0x188], RZ ;  /* 0x00006200770b7a24 */ /* 0x000fe200078e02ff */
[----:B------:R-:W-:Y:S01]  /*2730*/  LEA R164, P4, R133, c[0x0][0x160], 0x1 ;  /* 0x0000580085a47a11 */ /* 0x000fe200078808ff */
[----:B------:R-:W-:Y:S01]  /*2740*/  IMAD R12, R120, c[0x0][0x188], RZ ;  /* 0x00006200780c7a24 */ /* 0x000fe200078e02ff */
[----:B------:R-:W-:Y:S01]  /*2750*/  LEA.HI.X.SX32 R195, R55, c[0x0][0x16c], 0x1, P2 ;  /* 0x00005b0037c37a11 */ /* 0x000fe200010f0eff */
        /* <DEDUP_REMOVED lines=9> */
[----:B------:R-:W-:Y:S01]  /*27f0*/  LEA.HI.X.SX32 R189, R58, c[0x0][0x16c], 0x1, P6 ;  /* 0x00005b003abd7a11 */ /* 0x000fe200030f0eff */
[----:B------:R-:W-:Y:S01]  /*2800*/  IMAD R18, R126, c[0x0][0x188], RZ ;  /* 0x000062007e127a24 */ /* 0x000fe200078e02ff */
[----:B------:R-:W-:Y:S01]  /*2810*/  LEA.HI.X.SX32 R187, R59, c[0x0][0x16c], 0x1, P5 ;  /* 0x00005b003bbb7a11 */ /* 0x000fe200028f0eff */
[----:B------:R-:W-:Y:S01]  /*2820*/  IMAD R19, R127, c[0x0][0x188], RZ ;  /* 0x000062007f137a24 */ /* 0x000fe200078e02ff */
[----:B------:R-:W-:Y:S01]  /*2830*/  LEA R184, P3, R68, c[0x0][0x168], 0x1 ;  /* 0x00005a0044b87a11 */ /* 0x000fe200078608ff */
        /* <DEDUP_REMOVED lines=8> */
[----:B------:R-:W-:Y:S01]  /*28c0*/  CS2R R96, SRZ ;  /* 0x0000000000607805 */ /* 0x000fe2000001ff00 */
[----:B------:R-:W-:Y:S01]  /*28d0*/  LEA R174, P5, R73, c[0x0][0x168], 0x1 ;  /* 0x00005a0049ae7a11 */ /* 0x000fe200078a08ff */
[----:B------:R-:W-:Y:S01]  /*28e0*/  CS2R R92, SRZ ;  /* 0x00000000005c7805 */ /* 0x000fe2000001ff00 */
[----:B------:R-:W-:Y:S01]  /*28f0*/  LEA.HI.X.SX32 R185, R68, c[0x0][0x16c], 0x1, P3 ;  /* 0x00005b0044b97a11 */ /* 0x000fe200018f0eff */
        /* <DEDUP_REMOVED lines=23> */
[----:B------:R-:W-:Y:S01]  /*2a70*/  LOP3.LUT R24, R0, 0xc0, RZ, 0xc0, !PT ;  /* 0x000000c000187812 */ /* 0x000fe200078ec0ff */
        /* <DEDUP_REMOVED lines=13> */
[----:B------:R-:W-:-:S02]  /*2b50*/  LEA R158, P3, R80, c[0x0][0x168], 0x1 ;  /* 0x00005a00509e7a11 */ /* 0x000fc400078608ff */
[----:B------:R-:W-:Y:S02]  /*2b60*/  LEA R156, P2, R81, c[0x0][0x168], 0x1 ;  /* 0x00005a00519c7a11 */ /* 0x000fe400078408ff */
[----:B------:R-:W-:Y:S02]  /*2b70*/  LEA R214, P1, R82, c[0x0][0x168], 0x1 ;  /* 0x00005a0052d67a11 */ /* 0x000fe400078208ff */
[----:B------:R-:W-:Y:S02]  /*2b80*/  LEA R212, P4, R83, c[0x0][0x168], 0x1 ;  /* 0x00005a0053d47a11 */ /* 0x000fe400078808ff */
[----:B------:R-:W-:Y:S02]  /*2b90*/  LEA R150, P6, R84, c[0x0][0x168], 0x1 ;  /* 0x00005a0054967a11 */ /* 0x000fe400078c08ff */
[----:B------:R-:W-:Y:S02]  /*2ba0*/  LEA R148, P5, R85, c[0x0][0x168], 0x1 ;  /* 0x00005a0055947a11 */ /* 0x000fe400078a08ff */
[----:B------:R-:W-:Y:S01]  /*2bb0*/  SHF.R.U32.HI R41, RZ, 0x2, R24 ;  /* 0x00000002ff297819 */ /* 0x000fe20000011618 */
[----:B------:R-:W-:Y:S01]  /*2bc0*/  IMAD.SHL.U32 R24, R25, 0x80, RZ ;  /* 0x0000008019187824 */ /* 0x000fe200078e00ff */
[----:B------:R-:W-:Y:S01]  /*2bd0*/  LEA.HI.X.SX32 R159, R80, c[0x0][0x16c], 0x1, P3 ;  /* 0x00005b00509f7a11 */ /* 0x000fe200018f0eff */
[----:B------:R-:W-:Y:S01]  /*2be0*/  IMAD.SHL.U32 R25, R26, 0x80, RZ ;  /* 0x000000801a197824 */ /* 0x000fe200078e00ff */
[----:B------:R-:W-:Y:S01]  /*2bf0*/  LEA.HI.X.SX32 R157, R81, c[0x0][0x16c], 0x1, P2 ;  /* 0x00005b00519d7a11 */ /* 0x000fe200010f0eff */
[----:B------:R-:W-:Y:S01]  /*2c00*/  IMAD R26, R100, c[0x0][0x18c], RZ ;  /* 0x00006300641a7a24 */ /* 0x000fe200078e02ff */
[----:B------:R-:W-:-:S02]  /*2c10*/  LEA.HI.X.SX32 R219, R82, c[0x0][0x16c], 0x1, P1 ;  /* 0x00005b0052db7a11 */ /* 0x000fc400008f0eff */
[----:B------:R-:W-:Y:S02]  /*2c20*/  LEA.HI.X.SX32 R217, R83, c[0x0][0x16c], 0x1, P4 ;  /* 0x00005b0053d97a11 */ /* 0x000fe400020f0eff */
[----:B------:R-:W-:Y:S02]  /*2c30*/  LEA.HI.X.SX32 R151, R84, c[0x0][0x16c], 0x1, P6 ;  /* 0x00005b0054977a11 */ /* 0x000fe400030f0eff */
[----:B------:R-:W-:Y:S02]  /*2c40*/  LEA.HI.X.SX32 R149, R85, c[0x0][0x16c], 0x1, P5 ;  /* 0x00005b0055957a11 */ /* 0x000fe400028f0eff */
[----:B------:R-:W-:Y:S02]  /*2c50*/  LOP3.LUT R41, R41, 0x1fe, R4, 0x78, !PT ;  /* 0x000001fe29297812 */ /* 0x000fe400078e7804 */
[----:B------:R-:W-:Y:S02]  /*2c60*/  LEA R146, P3, R86, c[0x0][0x168], 0x1 ;  /* 0x00005a0056927a11 */ /* 0x000fe400078608ff */
[----:B------:R-:W-:-:S02]  /*2c70*/  LEA R144, P2, R88, c[0x0][0x168], 0x1 ;  /* 0x00005a0058907a11 */ /* 0x000fc400078408ff */
[----:B------:R-:W-:Y:S02]  /*2c80*/  LEA R152, P1, R90, c[0x0][0x168], 0x1 ;  /* 0x00005a005a987a11 */ /* 0x000fe400078208ff */
[----:B------:R-:W-:Y:S02]  /*2c90*/  LEA R140, P4, R87, c[0x0][0x168], 0x1 ;  /* 0x00005a00578c7a11 */ /* 0x000fe400078808ff */
[----:B------:R-:W-:Y:S02]  /*2ca0*/  LEA R154, P6, R89, c[0x0][0x168], 0x1 ;  /* 0x00005a00599a7a11 */ /* 0x000fe400078c08ff */
[----:B------:R-:W-:Y:S02]  /*2cb0*/  LEA R142, P5, R91, c[0x0][0x168], 0x1 ;  /* 0x00005a005b8e7a11 */ /* 0x000fe400078a08ff */
[----:B------:R-:W-:Y:S02]  /*2cc0*/  LOP3.LUT R44, R41, 0x40, RZ, 0x3c, !PT ;  /* 0x00000040292c7812 */ /* 0x000fe400078e3cff */
[----:B------:R-:W-:-:S02]  /*2cd0*/  LOP3.LUT R45, R6, 0x20, RZ, 0x3c, !PT ;  /* 0x00000020062d7812 */ /* 0x000fc400078e3cff */
[C---:B------:R-:W-:Y:S02]  /*2ce0*/  LOP3.LUT R46, R6.reuse, 0x40, RZ, 0x3c, !PT ;  /* 0x00000040062e7812 */ /* 0x040fe400078e3cff */
[----:B------:R-:W-:Y:S02]  /*2cf0*/  LOP3.LUT R48, R6, 0x60, RZ, 0x3c, !PT ;  /* 0x0000006006307812 */ /* 0x000fe400078e3cff */
[----:B------:R-:W-:Y:S02]  /*2d00*/  LOP3.LUT R49, R7, 0x40, RZ, 0x3c, !PT ;  /* 0x0000004007317812 */ /* 0x000fe400078e3cff */
[----:B------:R-:W-:Y:S02]  /*2d10*/  LOP3.LUT R50, R47, 0x40, RZ, 0x3c, !PT ;  /* 0x000000402f327812 */ /* 0x000fe400078e3cff */
[----:B------:R-:W-:Y:S02]  /*2d20*/  LEA.HI.X.SX32 R147, R86, c[0x0][0x16c], 0x1, P3 ;  /* 0x00005b0056937a11 */ /* 0x000fe400018f0eff */
[----:B------:R-:W-:-:S02]  /*2d30*/  LEA.HI.X.SX32 R145, R88, c[0x0][0x16c], 0x1, P2 ;  /* 0x00005b0058917a11 */ /* 0x000fc400010f0eff */
[----:B------:R-:W-:Y:S02]  /*2d40*/  LEA.HI.X.SX32 R153, R90, c[0x0][0x16c], 0x1, P1 ;  /* 0x00005b005a997a11 */ /* 0x000fe400008f0eff */
[----:B------:R-:W-:Y:S02]  /*2d50*/  LEA.HI.X.SX32 R141, R87, c[0x0][0x16c], 0x1, P4 ;  /* 0x00005b00578d7a11 */ /* 0x000fe400020f0eff */
[----:B------:R-:W-:Y:S02]  /*2d60*/  LEA.HI.X.SX32 R155, R89, c[0x0][0x16c], 0x1, P6 ;  /* 0x00005b00599b7a11 */ /* 0x000fe400030f0eff */
[----:B------:R-:W-:Y:S02]  /*2d70*/  LEA.HI.X.SX32 R143, R91, c[0x0][0x16c], 0x1, P5 ;  /* 0x00005b005b8f7a11 */ /* 0x000fe400028f0eff */
.L_x_3:
[----:B------:R-:W-:Y:S01]  /*2d80*/  ISETP.GE.AND P1, PT, R132, UR4, PT ;  /* 0x0000000484007c0c */ /* 0x000fe2000bf26270 */
[----:B------:R-:W-:Y:S01]  /*2d90*/  IMAD.WIDE R56, R8, 0x2, R164 ;  /* 0x0000000208387825 */ /* 0x000fe200078e02a4 */
[----:B------:R-:W-:Y:S02]  /*2da0*/  PRMT R58, RZ, 0x7610, R58 ;  /* 0x00007610ff3a7816 */ /* 0x000fe4000000003a */
[----:B------:R-:W-:-:S02]  /*2db0*/  PRMT R69, RZ, 0x7610, R69 ;  /* 0x00007610ff457816 */ /* 0x000fc40000000045 */
[----:B------:R-:W-:Y:S02]  /*2dc0*/  ISETP.GE.AND P2, PT, R131, UR4, PT ;  /* 0x0000000483007c0c */ /* 0x000fe4000bf46270 */
[----:B------:R-:W-:-:S05]  /*2dd0*/  ISETP.GE.AND P3, PT, R130, UR4, PT ;  /* 0x0000000482007c0c */ /* 0x000fca000bf66270 */
[----:B------:R0:W2:Y:S01]  /*2de0*/  @!P1 LDG.E.U16 R58, [R56.64] ;  /* 0x00000006383a9981 */ /* 0x0000a2000c1e1500 */
[----:B------:R-:W-:Y:S01]  /*2df0*/  ISETP.GE.AND P1, PT, R129, UR4, PT ;  /* 0x0000000481007c0c */ /* 0x000fe2000bf26270 */
[--C-:B------:R-:W-:Y:S01]  /*2e00*/  IMAD.WIDE R52, R23, 0x2, R164.reuse ;  /* 0x0000000217347825 */ /* 0x100fe200078e02a4 */
[----:B------:R-:W-:Y:S02]  /*2e10*/  ISETP.GE.AND P4, PT, R128, UR4, PT ;  /* 0x0000000480007c0c */ /* 0x000fe4000bf86270 */
[----:B------:R-:W-:Y:S01]  /*2e20*/  ISETP.GE.AND P5, PT, R127, UR4, PT ;  /* 0x000000047f007c0c */ /* 0x000fe2000bfa6270 */
[----:B------:R-:W-:Y:S01]  /*2e30*/  IMAD.WIDE R54, R22, 0x2, R164 ;  /* 0x0000000216367825 */ /* 0x000fe200078e02a4 */
[----:B------:R-:W-:Y:S02]  /*2e40*/  PRMT R59, RZ, 0x7610, R59 ;  /* 0x00007610ff3b7816 */ /* 0x000fe4000000003b */
[----:B------:R-:W-:Y:S01]  /*2e50*/  PRMT R68, RZ, 0x7610, R68 ;  /* 0x00007610ff447816 */ /* 0x000fe20000000044 */
[----:B0-----:R-:W-:Y:S01]  /*2e60*/  IMAD.WIDE R56, R21, 0x2, R164 ;  /* 0x0000000215387825 */ /* 0x001fe200078e02a4 */
[----:B------:R-:W-:-:S02]  /*2e70*/  PRMT R70, RZ, 0x7610, R70 ;  /* 0x00007610ff467816 */ /* 0x000fc40000000046 */
[----:B------:R-:W-:Y:S01]  /*2e80*/  PRMT R71, RZ, 0x7610, R71 ;  /* 0x00007610ff477816 */ /* 0x000fe20000000047 */
[----:B------:R0:W3:Y:S01]  /*2e90*/  @!P2 LDG.E.U16 R59, [R52.64] ;  /* 0x00000006343ba981 */ /* 0x0000e2000c1e1500 */
[----:B------:R-:W-:-:S03]  /*2ea0*/  IMAD.WIDE R76, R20, 0x2, R164 ;  /* 0x00000002144c7825 */ /* 0x000fc600078e02a4 */
[----:B------:R1:W4:Y:S01]  /*2eb0*/  @!P1 LDG.E.U16 R69, [R56.64] ;  /* 0x0000000638459981 */ /* 0x000322000c1e1500 */
[----:B------:R-:W-:Y:S01]  /*2ec0*/  ISETP.GE.AND P1, PT, R126, UR4, PT ;  /* 0x000000047e007c0c */ /* 0x000fe2000bf26270 */
[----:B------:R-:W-:Y:S01]  /*2ed0*/  IMAD.WIDE R78, R19, 0x2, R164 ;  /* 0x00000002134e7825 */ /* 0x000fe200078e02a4 */
[----:B------:R-:W-:Y:S01]  /*2ee0*/  PRMT R72, RZ, 0x7610, R72 ;  /* 0x00007610ff487816 */ /* 0x000fe20000000048 */
[----:B------:R5:W2:Y:S02]  /*2ef0*/  @!P3 LDG.E.U16 R68, [R54.64] ;  /* 0x000000063644b981 */ /* 0x000aa4000c1e1500 */
[----:B0-----:R-:W-:Y:S01]  /*2f00*/  IMAD.WIDE R52, R18, 0x2, R164 ;  /* 0x0000000212347825 */ /* 0x001fe200078e02a4 */
[----:B------:R-:W-:Y:S01]  /*2f10*/  ISETP.GE.AND P2, PT, R125, UR4, PT ;  /* 0x000000047d007c0c */ /* 0x000fe2000bf46270 */
[----:B------:R0:W2:Y:S01]  /*2f20*/  @!P4 LDG.E.U16 R70, [R76.64] ;  /* 0x000000064c46c981 */ /* 0x0000a2000c1e1500 */
[----:B------:R-:W-:Y:S02]  /*2f30*/  ISETP.GE.AND P3, PT, R124, UR4, PT ;  /* 0x000000047c007c0c */ /* 0x000fe4000bf66270 */
[----:B------:R-:W-:Y:S01]  /*2f40*/  ISETP.GE.AND P4, PT, R123, UR4, PT ;  /* 0x000000047b007c0c */ /* 0x000fe2000bf86270 */
[----:B------:R0:W2:Y:S01]  /*2f50*/  @!P5 LDG.E.U16 R71, [R78.64] ;  /* 0x000000064e47d981 */ /* 0x0000a2000c1e1500 */
[----:B------:R-:W-:-:S03]  /*2f60*/  ISETP.GE.AND P5, PT, R122, UR4, PT ;  /* 0x000000047a007c0c */ /* 0x000fc6000bfa6270 */
[----:B------:R0:W2:Y:S01]  /*2f70*/  @!P1 LDG.E.U16 R72, [R52.64] ;  /* 0x0000000634489981 */ /* 0x0000a2000c1e1500 */
[----:B------:R-:W-:Y:S01]  /*2f80*/  ISETP.GE.AND P1, PT, R121, UR4, PT ;  /* 0x0000000479007c0c */ /* 0x000fe2000bf26270 */
[----:B-----5:R-:W-:Y:S01]  /*2f90*/  IMAD.WIDE R54, R17, 0x2, R164 ;  /* 0x0000000211367825 */ /* 0x020fe200078e02a4 */
[----:B------:R-:W-:Y:S02]  /*2fa0*/  PRMT R73, RZ, 0x7610, R73 ;  /* 0x00007610ff497816 */ /* 0x000fe40000000049 */
[----:B------:R-:W-:Y:S01]  /*2fb0*/  PRMT R74, RZ, 0x7610, R74 ;  /* 0x00007610ff4a7816 */ /* 0x000fe2000000004a */
[----:B-1----:R-:W-:Y:S01]  /*2fc0*/  IMAD.WIDE R56, R16, 0x2, R164 ;  /* 0x0000000210387825 */ /* 0x002fe200078e02a4 */
[----:B------:R-:W-:Y:S02]  /*2fd0*/  PRMT R75, RZ, 0x7610, R75 ;  /* 0x00007610ff4b7816 */ /* 0x000fe4000000004b */
[----:B0-----:R-:W-:Y:S01]  /*2fe0*/  PRMT R76, RZ, 0x7610, R76 ;  /* 0x00007610ff4c7816 */ /* 0x001fe2000000004c */
[----:B------:R-:W-:Y:S01]  /*2ff0*/  IMAD.WIDE R82, R15, 0x2, R164 ;  /* 0x000000020f527825 */ /* 0x000fe200078e02a4 */
[----:B------:R-:W-:Y:S01]  /*3000*/  PRMT R77, RZ, 0x7610, R77 ;  /* 0x00007610ff4d7816 */ /* 0x000fe2000000004d */
[----:B------:R0:W5:Y:S02]  /*3010*/  @!P2 LDG.E.U16 R73, [R54.64] ;  /* 0x000000063649a981 */ /* 0x000164000c1e1500 */
[----:B------:R-:W-:-:S04]  /*3020*/  IMAD.WIDE R84, R14, 0x2, R164 ;  /* 0x000000020e547825 */ /* 0x000fc800078e02a4 */
[----:B------:R-:W-:Y:S01]  /*3030*/  IMAD.WIDE R52, R13, 0x2, R164 ;  /* 0x000000020d347825 */ /* 0x000fe200078e02a4 */
[----:B------:R1:W2:Y:S01]  /*3040*/  @!P3 LDG.E.U16 R74, [R56.64] ;  /* 0x00000006384ab981 */ /* 0x0002a2000c1e1500 */
[----:B------:R-:W-:Y:S02]  /*3050*/  ISETP.GE.AND P2, PT, R120, UR4, PT ;  /* 0x0000000478007c0c */ /* 0x000fe4000bf46270 */
[----:B------:R-:W-:Y:S01]  /*3060*/  ISETP.GE.AND P3, PT, R119, UR4, PT ;  /* 0x0000000477007c0c */ /* 0x000fe2000bf66270 */
[----:B------:R0:W2:Y:S01]  /*3070*/  @!P4 LDG.E.U16 R75, [R82.64] ;  /* 0x00000006524bc981 */ /* 0x0000a2000c1e1500 */
[----:B------:R-:W-:-:S03]  /*3080*/  ISETP.GE.AND P4, PT, R118, UR4, PT ;  /* 0x0000000476007c0c */ /* 0x000fc6000bf86270 */
[----:B------:R1:W2:Y:S01]  /*3090*/  @!P5 LDG.E.U16 R76, [R84.64] ;  /* 0x00000006544cd981 */ /* 0x0002a2000c1e1500 */
[----:B------:R-:W-:-:S03]  /*30a0*/  ISETP.GE.AND P5, PT, R117, UR4, PT ;  /* 0x0000000475007c0c */ /* 0x000fc6000bfa6270 */
[----:B------:R1:W3:Y:S01]  /*30b0*/  @!P1 LDG.E.U16 R77, [R52.64] ;  /* 0x00000006344d9981 */ /* 0x0002e2000c1e1500 */
[----:B------:R-:W-:Y:S01]  /*30c0*/  ISETP.GE.AND P1, PT, R116, UR4, PT ;  /* 0x0000000474007c0c */ /* 0x000fe2000bf26270 */
[----:B0-----:R-:W-:Y:S01]  /*30d0*/  IMAD.WIDE R54, R12, 0x2, R164 ;  /* 0x000000020c367825 */ /* 0x001fe200078e02a4 */
[----:B------:R-:W-:Y:S02]  /*30e0*/  PRMT R78, RZ, 0x7610, R78 ;  /* 0x00007610ff4e7816 */ /* 0x000fe4000000004e */
[----:B------:R-:W-:Y:S01]  /*30f0*/  PRMT R79, RZ, 0x7610, R79 ;  /* 0x00007610ff4f7816 */ /* 0x000fe2000000004f */
[----:B-1----:R-:W-:Y:S01]  /*3100*/  IMAD.WIDE R56, R11, 0x2, R164 ;  /* 0x000000020b387825 */ /* 0x002fe200078e02a4 */
[----:B------:R-:W-:Y:S02]  /*3110*/  PRMT R80, RZ, 0x7610, R80 ;  /* 0x00007610ff507816 */ /* 0x000fe40000000050 */
[----:B------:R-:W-:Y:S01]  /*3120*/  PRMT R81, RZ, 0x7610, R81 ;  /* 0x00007610ff517816 */ /* 0x000fe20000000051 */
[----:B------:R-:W-:Y:S01]  /*3130*/  IMAD.WIDE R86, R10, 0x2, R164 ;  /* 0x000000020a567825 */ /* 0x000fe200078e02a4 */
[----:B------:R-:W-:Y:S01]  /*3140*/  PRMT R82, RZ, 0x7610, R82 ;  /* 0x00007610ff527816 */ /* 0x000fe20000000052 */
[----:B------:R0:W3:Y:S02]  /*3150*/  @!P2 LDG.E.U16 R78, [R54.64] ;  /* 0x00000006364ea981 */ /* 0x0000e4000c1e1500 */
[----:B------:R-:W-:-:S04]  /*3160*/  IMAD.WIDE R88, R9, 0x2, R164 ;  /* 0x0000000209587825 */ /* 0x000fc800078e02a4 */
[----:B------:R-:W-:Y:S01]  /*3170*/  IMAD.WIDE R52, R43, 0x2, R164 ;  /* 0x000000022b347825 */ /* 0x000fe200078e02a4 */
[----:B------:R1:W3:Y:S01]  /*3180*/  @!P3 LDG.E.U16 R79, [R56.64] ;  /* 0x00000006384fb981 */ /* 0x0002e2000c1e1500 */
[----:B------:R-:W-:Y:S02]  /*3190*/  ISETP.GE.AND P2, PT, R115, UR4, PT ;  /* 0x0000000473007c0c */ /* 0x000fe4000bf46270 */
[----:B------:R-:W-:Y:S01]  /*31a0*/  ISETP.GE.AND P3, PT, R114, UR4, PT ;  /* 0x0000000472007c0c */ /* 0x000fe2000bf66270 */
[----:B------:R0:W4:Y:S01]  /*31b0*/  @!P4 LDG.E.U16 R80, [R86.64] ;  /* 0x000000065650c981 */ /* 0x000122000c1e1500 */
[----:B------:R-:W-:-:S03]  /*31c0*/  ISETP.GE.AND P4, PT, R113, UR4, PT ;  /* 0x0000000471007c0c */ /* 0x000fc6000bf86270 */
[----:B------:R1:W5:Y:S01]  /*31d0*/  @!P5 LDG.E.U16 R81, [R88.64] ;  /* 0x000000065851d981 */ /* 0x000362000c1e1500 */
[----:B------:R-:W-:-:S03]  /*31e0*/  ISETP.GE.AND P5, PT, R112, UR4, PT ;  /* 0x0000000470007c0c */ /* 0x000fc6000bfa6270 */
[----:B------:R1:W5:Y:S01]  /*31f0*/  @!P1 LDG.E.U16 R82, [R52.64] ;  /* 0x0000000634529981 */ /* 0x000362000c1e1500 */
        /* <DEDUP_REMOVED lines=9> */
[----:B------:R0:W5:Y:S02]  /*3290*/  @!P2 LDG.E.U16 R83, [R54.64] ;  /* 0x000000063653a981 */ /* 0x000164000c1e1500 */
[----:B------:R-:W-:-:S04]  /*32a0*/  IMAD.WIDE R138, R38, 0x2, R164 ;  /* 0x00000002268a7825 */ /* 0x000fc800078e02a4 */
[----:B------:R-:W-:Y:S01]  /*32b0*/  IMAD.WIDE R52, R37, 0x2, R164 ;  /* 0x0000000225347825 */ /* 0x000fe200078e02a4 */
[----:B------:R1:W5:Y:S01]  /*32c0*/  @!P3 LDG.E.U16 R84, [R56.64] ;  /* 0x000000063854b981 */ /* 0x000362000c1e1500 */
[----:B------:R-:W-:Y:S02]  /*32d0*/  ISETP.GE.AND P2, PT, R110, UR4, PT ;  /* 0x000000046e007c0c */ /* 0x000fe4000bf46270 */
[----:B------:R-:W-:Y:S01]  /*32e0*/  ISETP.GE.AND P3, PT, R109, UR4, PT ;  /* 0x000000046d007c0c */ /* 0x000fe2000bf66270 */
[----:B------:R0:W5:Y:S01]  /*32f0*/  @!P4 LDG.E.U16 R85, [R136.64] ;  /* 0x000000068855c981 */ /* 0x000162000c1e1500 */
        /* <DEDUP_REMOVED lines=34> */
[----:B------:R-:W-:-:S02]  /*3520*/  IMAD.WIDE R138, R28, 0x2, R164 ;  /* 0x000000021c8a7825 */ /* 0x000fc400078e02a4 */
[----:B------:R1:W5:Y:S02]  /*3530*/  @!P3 LDG.E.U16 R204, [R56.64] ;  /* 0x0000000638ccb981 */ /* 0x000364000c1e1500 */
[----:B------:R-:W-:Y:S02]  /*3540*/  IMAD.WIDE R52, R27, 0x2, R164 ;  /* 0x000000021b347825 */ /* 0x000fe400078e02a4 */
[----:B------:R0:W5:Y:S04]  /*3550*/  @!P4 LDG.E.U16 R135, [R136.64] ;  /* 0x000000068887c981 */ /* 0x000168000c1e1500 */
[----:B------:R0:W5:Y:S04]  /*3560*/  @!P5 LDG.E.U16 R206, [R138.64] ;  /* 0x000000068aced981 */ /* 0x000168000c1e1500 */
[----:B------:R1:W5:Y:S04]  /*3570*/  @!P1 LDG.E.U16 R203, [R52.64] ;  /* 0x0000000634cb9981 */ /* 0x000368000c1e1500 */
[----:B------:R-:W-:Y:S01]  /*3580*/  BAR.SYNC.DEFER_BLOCKING 0x0 ;  /* 0x0000000000007b1d */ /* 0x000fe20000010000 */
[----:B------:R-:W-:Y:S01]  /*3590*/  ISETP.GE.AND P2, PT, R100, UR4, PT ;  /* 0x0000000464007c0c */ /* 0x000fe2000bf46270 */
[----:B0-----:R-:W-:Y:S01]  /*35a0*/  IMAD.MOV.U32 R136, RZ, RZ, R142 ;  /* 0x000000ffff887224 */ /* 0x001fe200078e008e */
[----:B------:R-:W-:Y:S01]  /*35b0*/  PRMT R207, RZ, 0x7610, R207 ;  /* 0x00007610ffcf7816 */ /* 0x000fe200000000cf */
[----:B------:R-:W-:-:S02]  /*35c0*/  IMAD.MOV.U32 R137, RZ, RZ, R143 ;  /* 0x000000ffff897224 */ /* 0x000fc400078e008f */
[----:B------:R-:W-:Y:S01]  /*35d0*/  IMAD.WIDE R142, R26, 0x2, R140 ;  /* 0x000000021a8e7825 */ /* 0x000fe200078e028c */
[----:B------:R-:W-:-:S03]  /*35e0*/  PRMT R205, RZ, 0x7610, R205 ;  /* 0x00007610ffcd7816 */ /* 0x000fc600000000cd */
[----:B------:R-:W-:Y:S02]  /*35f0*/  IMAD.MOV.U32 R138, RZ, RZ, R154 ;  /* 0x000000ffff8a7224 */ /* 0x000fe400078e009a */
[----:B------:R-:W-:Y:S01]  /*3600*/  IMAD.MOV.U32 R139, RZ, RZ, R155 ;  /* 0x000000ffff8b7224 */ /* 0x000fe200078e009b */
[----:B------:R-:W-:Y:S01]  /*3610*/  PRMT R208, RZ, 0x7610, R208 ;  /* 0x00007610ffd07816 */ /* 0x000fe200000000d0 */
[C---:B------:R-:W-:Y:S01]  /*3620*/  IMAD.WIDE R54, R26.reuse, 0x2, R136 ;  /* 0x000000021a367825 */ /* 0x040fe200078e0288 */
[----:B------:R-:W-:Y:S02]  /*3630*/  PRMT R213, RZ, 0x7610, R213 ;  /* 0x00007610ffd57816 */ /* 0x000fe400000000d5 */
[----:B------:R-:W-:Y:S01]  /*3640*/  PRMT R215, RZ, 0x7610, R215 ;  /* 0x00007610ffd77816 */ /* 0x000fe200000000d7 */
[----:B-1----:R-:W-:Y:S01]  /*3650*/  IMAD.WIDE R56, R26, 0x2, R138 ;  /* 0x000000021a387825 */ /* 0x002fe200078e028a */
[----:B------:R-:W-:-:S03]  /*3660*/  PRMT R209, RZ, 0x7610, R209 ;  /* 0x00007610ffd17816 */ /* 0x000fc600000000d1 */
[----:B------:R-:W-:Y:S01]  /*3670*/  IMAD.WIDE R154, R26, 0x2, R150 ;  /* 0x000000021a9a7825 */ /* 0x000fe200078e0296 */
[----:B------:R0:W5:Y:S01]  /*3680*/  @!P2 LDG.E.U16 R207, [R142.64] ;  /* 0x000000068ecfa981 */ /* 0x000162000c1e1500 */
[----:B------:R-:W-:Y:S02]  /*3690*/  PRMT R211, RZ, 0x7610, R211 ;  /* 0x00007610ffd37816 */ /* 0x000fe400000000d3 */
[----:B------:R-:W-:Y:S01]  /*36a0*/  PRMT R210, RZ, 0x7610, R210 ;  /* 0x00007610ffd27816 */ /* 0x000fe200000000d2 */
[----:B------:R1:W5:Y:S04]  /*36b0*/  @!P2 LDG.E.U16 R205, [R54.64] ;  /* 0x0000000636cda981 */ /* 0x000368000c1e1500 */
[----:B------:R1:W5:Y:S01]  /*36c0*/  @!P2 LDG.E.U16 R208, [R56.64] ;  /* 0x0000000638d0a981 */ /* 0x000362000c1e1500 */
[----:B0-----:R-:W-:-:S02]  /*36d0*/  IMAD.MOV.U32 R142, RZ, RZ, R152 ;  /* 0x000000ffff8e7224 */ /* 0x001fc400078e0098 */
[----:B------:R-:W-:Y:S01]  /*36e0*/  IMAD.MOV.U32 R143, RZ, RZ, R153 ;  /* 0x000000ffff8f7224 */ /* 0x000fe200078e0099 */
[----:B------:R0:W5:Y:S01]  /*36f0*/  @!P2 LDG.E.U16 R215, [R154.64] ;  /* 0x000000069ad7a981 */ /* 0x000162000c1e1500 */
[----:B------:R-:W-:-:S04]  /*3700*/  IMAD.WIDE R152, R26, 0x2, R148 ;  /* 0x000000021a987825 */ /* 0x000fc800078e0294 */
[C---:B------:R-:W-:Y:S01]  /*3710*/  IMAD.WIDE R52, R26.reuse, 0x2, R142 ;  /* 0x000000021a347825 */ /* 0x040fe200078e028e */
[----:B------:R0:W5:Y:S03]  /*3720*/  @!P2 LDG.E.U16 R213, [R152.64] ;  /* 0x0000000698d5a981 */ /* 0x000166000c1e1500 */
[C---:B-1----:R-:W-:Y:S01]  /*3730*/  IMAD.WIDE R54, R26.reuse, 0x2, R144 ;  /* 0x000000021a367825 */ /* 0x042fe200078e0290 */
[----:B------:R1:W5:Y:S03]  /*3740*/  @!P2 LDG.E.U16 R209, [R52.64] ;  /* 0x0000000634d1a981 */ /* 0x000366000c1e1500 */
[----:B------:R-:W-:Y:S01]  /*3750*/  IMAD.WIDE R56, R26, 0x2, R146 ;  /* 0x000000021a387825 */ /* 0x000fe200078e0292 */
[----:B------:R1:W5:Y:S03]  /*3760*/  @!P2 LDG.E.U16 R211, [R54.64] ;  /* 0x0000000636d3a981 */ /* 0x000366000c1e1500 */
[----:B0-----:R-:W-:Y:S01]  /*3770*/  IMAD.MOV.U32 R154, RZ, RZ, R214 ;  /* 0x000000ffff9a7224 */ /* 0x001fe200078e00d6 */
[----:B------:R0:W5:Y:S01]  /*3780*/  @!P2 LDG.E.U16 R210, [R56.64] ;  /* 0x0000000638d2a981 */ /* 0x000162000c1e1500 */
[----:B------:R-:W-:-:S02]  /*3790*/  IMAD.MOV.U32 R155, RZ, RZ, R219 ;  /* 0x000000ffff9b7224 */ /* 0x000fc400078e00db */
[----:B------:R-:W-:Y:S02]  /*37a0*/  IMAD.MOV.U32 R152, RZ, RZ, R212 ;  /* 0x000000ffff987224 */ /* 0x000fe400078e00d4 */
[--C-:B------:R-:W-:Y:S01]  /*37b0*/  IMAD.MOV.U32 R153, RZ, RZ, R217.reuse ;  /* 0x000000ffff997224 */ /* 0x100fe200078e00d9 */
[----:B------:R-:W-:Y:S01]  /*37c0*/  PRMT R217, RZ, 0x7610, R217 ;  /* 0x00007610ffd97816 */ /* 0x000fe200000000d9 */
[C---:B-1----:R-:W-:Y:S01]  /*37d0*/  IMAD.WIDE R54, R26.reuse, 0x2, R154 ;  /* 0x000000021a367825 */ /* 0x042fe200078e029a */
[----:B------:R-:W-:Y:S02]  /*37e0*/  PRMT R212, RZ, 0x7610, R212 ;  /* 0x00007610ffd47816 */ /* 0x000fe400000000d4 */
[----:B------:R-:W-:Y:S01]  /*37f0*/  PRMT R219, RZ, 0x7610, R219 ;  /* 0x00007610ffdb7816 */ /* 0x000fe200000000db */
[C---:B------:R-:W-:Y:S01]  /*3800*/  IMAD.WIDE R52, R26.reuse, 0x2, R152 ;  /* 0x000000021a347825 */ /* 0x040fe200078e0298 */
[----:B------:R-:W-:Y:S02]  /*3810*/  PRMT R221, RZ, 0x7610, R221 ;  /* 0x00007610ffdd7816 */ /* 0x000fe400000000dd */
[----:B------:R1:W5:Y:S01]  /*3820*/  @!P2 LDG.E.U16 R212, [R54.64] ;  /* 0x0000000636d4a981 */ /* 0x000362000c1e1500 */
[----:B0-----:R-:W-:-:S04]  /*3830*/  IMAD.WIDE R56, R26, 0x2, R156 ;  /* 0x000000021a387825 */ /* 0x001fc800078e029c */
[C---:B------:R-:W-:Y:S01]  /*3840*/  IMAD.WIDE R224, R26.reuse, 0x2, R158 ;  /* 0x000000021ae07825 */ /* 0x040fe200078e029e */
[----:B------:R0:W5:Y:S01]  /*3850*/  @!P2 LDG.E.U16 R217, [R52.64] ;  /* 0x0000000634d9a981 */ /* 0x000162000c1e1500 */
[----:B------:R-:W-:Y:S02]  /*3860*/  PRMT R214, RZ, 0x7610, R214 ;  /* 0x00007610ffd67816 */ /* 0x000fe400000000d6 */
[----:B------:R-:W-:Y:S01]  /*3870*/  PRMT R231, RZ, 0x7610, R231 ;  /* 0x00007610ffe77816 */ /* 0x000fe200000000e7 */
[----:B------:R0:W5:Y:S01]  /*3880*/  @!P2 LDG.E.U16 R219, [R56.64] ;  /* 0x0000000638dba981 */ /* 0x000162000c1e1500 */
[----:B------:R-:W-:Y:S01]  /*3890*/  PRMT R223, RZ, 0x7610, R223 ;  /* 0x00007610ffdf7816 */ /* 0x000fe200000000df */
[C---:B-1----:R-:W-:Y:S01]  /*38a0*/  IMAD.WIDE R54, R26.reuse, 0x2, R166 ;  /* 0x000000021a367825 */ /* 0x042fe200078e02a6 */
[----:B------:R-:W-:Y:S01]  /*38b0*/  PRMT R229, RZ, 0x7610, R229 ;  /* 0x00007610ffe57816 */ /* 0x000fe200000000e5 */
[----:B------:R1:W5:Y:S01]  /*38c0*/  @!P2 LDG.E.U16 R221, [R224.64] ;  /* 0x00000006e0dda981 */ /* 0x000362000c1e1500 */
[----:B------:R-:W-:Y:S01]  /*38d0*/  PRMT R233, RZ, 0x7610, R233 ;  /* 0x00007610ffe97816 */ /* 0x000fe200000000e9 */
[----:B0-----:R-:W-:-:S04]  /*38e0*/  IMAD.WIDE R52, R26, 0x2, R162 ;  /* 0x000000021a347825 */ /* 0x001fc800078e02a2 */
[C---:B------:R-:W-:Y:S01]  /*38f0*/  IMAD.WIDE R226, R26.reuse, 0x2, R160 ;  /* 0x000000021ae27825 */ /* 0x040fe200078e02a0 */
[----:B------:R0:W5:Y:S03]  /*3900*/  @!P2 LDG.E.U16 R214, [R52.64] ;  /* 0x0000000634d6a981 */ /* 0x000166000c1e1500 */
[C---:B------:R-:W-:Y:S01]  /*3910*/  IMAD.WIDE R56, R26.reuse, 0x2, R168 ;  /* 0x000000021a387825 */ /* 0x040fe200078e02a8 */
[----:B------:R0:W5:Y:S03]  /*3920*/  @!P2 LDG.E.U16 R231, [R54.64] ;  /* 0x0000000636e7a981 */ /* 0x000166000c1e1500 */
[C---:B-1----:R-:W-:Y:S01]  /*3930*/  IMAD.WIDE R224, R26.reuse, 0x2, R170 ;  /* 0x000000021ae07825 */ /* 0x042fe200078e02aa */
[----:B------:R-:W-:Y:S01]  /*3940*/  PRMT R239, RZ, 0x7610, R239 ;  /* 0x00007610ffef7816 */ /* 0x000fe200000000ef */
[----:B------:R1:W5:Y:S01]  /*3950*/  @!P2 LDG.E.U16 R223, [R226.64] ;  /* 0x00000006e2dfa981 */ /* 0x000362000c1e1500 */
[----:B------:R-:W-:Y:S01]  /*3960*/  PRMT R235, RZ, 0x7610, R235 ;  /* 0x00007610ffeb7816 */ /* 0x000fe200000000eb */
[C---:B0-----:R-:W-:Y:S01]  /*3970*/  IMAD.WIDE R52, R26.reuse, 0x2, R174 ;  /* 0x000000021a347825 */ /* 0x041fe200078e02ae */
[----:B------:R-:W-:Y:S01]  /*3980*/  PRMT R216, RZ, 0x7610, R216 ;  /* 0x00007610ffd87816 */ /* 0x000fe200000000d8 */
[----:B------:R0:W5:Y:S01]  /*3990*/  @!P2 LDG.E.U16 R229, [R56.64] ;  /* 0x0000000638e5a981 */ /* 0x000162000c1e1500 */
[----:B------:R-:W-:Y:S01]  /*39a0*/  PRMT R241, RZ, 0x7610, R241 ;  /* 0x00007610fff17816 */ /* 0x000fe200000000f1 */
[C---:B------:R-:W-:Y:S01]  /*39b0*/  IMAD.WIDE R54, R26.reuse, 0x2, R176 ;  /* 0x000000021a367825 */ /* 0x040fe200078e02b0 */
[----:B------:R-:W-:Y:S01]  /*39c0*/  PRMT R218, RZ, 0x7610, R218 ;  /* 0x00007610ffda7816 */ /* 0x000fe200000000da */
[----:B------:R0:W5:Y:S02]  /*39d0*/  @!P2 LDG.E.U16 R233, [R224.64] ;  /* 0x00000006e0e9a981 */ /* 0x000164000c1e1500 */
[C---:B-1----:R-:W-:Y:S01]  /*39e0*/  IMAD.WIDE R226, R26.reuse, 0x2, R172 ;  /* 0x000000021ae27825 */ /* 0x042fe200078e02ac */
[----:B------:R-:W-:Y:S01]  /*39f0*/  PRMT R245, RZ, 0x7610, R245 ;  /* 0x00007610fff57816 */ /* 0x000fe200000000f5 */
[----:B------:R1:W5:Y:S02]  /*3a00*/  @!P2 LDG.E.U16 R239, [R52.64] ;  /* 0x0000000634efa981 */ /* 0x000364000c1e1500 */
[C---:B0-----:R-:W-:Y:S01]  /*3a10*/  IMAD.WIDE R56, R26.reuse, 0x2, R178 ;  /* 0x000000021a387825 */ /* 0x041fe200078e02b2 */
[----:B------:R-:W-:Y:S01]  /*3a20*/  PRMT R222, RZ, 0x7610, R222 ;  /* 0x00007610ffde7816 */ /* 0x000fe200000000de */
[----:B------:R0:W5:Y:S02]  /*3a30*/  @!P2 LDG.E.U16 R235, [R54.64] ;  /* 0x0000000636eba981 */ /* 0x000164000c1e1500 */
[C---:B------:R-:W-:Y:S01]  /*3a40*/  IMAD.WIDE R224, R26.reuse, 0x2, R180 ;  /* 0x000000021ae07825 */ /* 0x040fe200078e02b4 */
[----:B------:R-:W-:Y:S01]  /*3a50*/  PRMT R237, RZ, 0x7610, R237 ;  /* 0x00007610ffed7816 */ /* 0x000fe200000000ed */
[----:B------:R0:W5:Y:S01]  /*3a60*/  @!P2 LDG.E.U16 R216, [R226.64] ;  /* 0x00000006e2d8a981 */ /* 0x000162000c1e1500 */
[----:B------:R-:W-:Y:S01]  /*3a70*/  PRMT R243, RZ, 0x7610, R243 ;  /* 0x00007610fff37816 */ /* 0x000fe200000000f3 */
[C---:B-1----:R-:W-:Y:S01]  /*3a80*/  IMAD.WIDE R52, R26.reuse, 0x2, R186 ;  /* 0x000000021a347825 */ /* 0x042fe200078e02ba */
[----:B------:R-:W-:Y:S01]  /*3a90*/  PRMT R220, RZ, 0x7610, R220 ;  /* 0x00007610ffdc7816 */ /* 0x000fe200000000dc */
[----:B------:R1:W5:Y:S02]  /*3aa0*/  @!P2 LDG.E.U16 R241, [R56.64] ;  /* 0x0000000638f1a981 */ /* 0x000364000c1e1500 */
[----:B0-----:R-:W-:-:S02]  /*3ab0*/  IMAD.WIDE R54, R26, 0x2, R188 ;  /* 0x000000021a367825 */ /* 0x001fc400078e02bc */
[----:B------:R0:W5:Y:S02]  /*3ac0*/  @!P2 LDG.E.U16 R218, [R224.64] ;  /* 0x00000006e0daa981 */ /* 0x000164000c1e1500 */
        /* <DEDUP_REMOVED lines=8> */
[----:B------:R0:W5:Y:S01]  /*3b50*/  @!P2 LDG.E.U16 R237, [R226.64] ;  /* 0x00000006e2eda981 */ /* 0x000162000c1e1500 */
[----:B------:R-:W-:Y:S01]  /*3b60*/  PRMT R251, RZ, 0x7610, R251 ;  /* 0x00007610fffb7816 */ /* 0x000fe200000000fb */
[C---:B------:R-:W-:Y:S01]  /*3b70*/  IMAD.WIDE R52, R26.reuse, 0x2, R190 ;  /* 0x000000021a347825 */ /* 0x040fe200078e02be */
[----:B------:R-:W-:Y:S01]  /*3b80*/  PRMT R230, RZ, 0x7610, R230 ;  /* 0x00007610ffe67816 */ /* 0x000fe200000000e6 */
[----:B------:R0:W5:Y:S02]  /*3b90*/  @!P2 LDG.E.U16 R243, [R56.64] ;  /* 0x0000000638f3a981 */ /* 0x000164000c1e1500 */
[----:B-1----:R-:W-:-:S02]  /*3ba0*/  IMAD.WIDE R54, R26, 0x2, R198 ;  /* 0x000000021a367825 */ /* 0x002fc400078e02c6 */
[----:B------:R1:W5:Y:S02]  /*3bb0*/  @!P2 LDG.E.U16 R220, [R224.64] ;  /* 0x00000006e0dca981 */ /* 0x000364000c1e1500 */
[C---:B0-----:R-:W-:Y:S02]  /*3bc0*/  IMAD.WIDE R226, R26.reuse, 0x2, R184 ;  /* 0x000000021ae27825 */ /* 0x041fe400078e02b8 */
[----:B------:R-:W5:Y:S02]  /*3bd0*/  @!P2 LDG.E.U16 R249, [R52.64] ;  /* 0x0000000634f9a981 */ /* 0x000f64000c1e1500 */
[C---:B------:R-:W-:Y:S02]  /*3be0*/  IMAD.WIDE R56, R26.reuse, 0x2, R192 ;  /* 0x000000021a387825 */ /* 0x040fe400078e02c0 */
[----:B------:R-:W5:Y:S02]  /*3bf0*/  @!P2 LDG.E.U16 R228, [R54.64] ;  /* 0x0000000636e4a981 */ /* 0x000f64000c1e1500 */
[----:B-1----:R-:W-:-:S02]  /*3c00*/  IMAD.WIDE R224, R26, 0x2, R200 ;  /* 0x000000021ae07825 */ /* 0x002fc400078e02c8 */
[----:B------:R-:W5:Y:S04]  /*3c10*/  @!P2 LDG.E.U16 R247, [R226.64] ;  /* 0x00000006e2f7a981 */ /* 0x000f68000c1e1500 */
[----:B------:R-:W5:Y:S04]  /*3c20*/  @!P2 LDG.E.U16 R251, [R56.64] ;  /* 0x0000000638fba981 */ /* 0x000f68000c1e1500 */
[----:B------:R-:W5:Y:S04]  /*3c30*/  @!P2 LDG.E.U16 R230, [R224.64] ;  /* 0x00000006e0e6a981 */ /* 0x000f68000c1e1500 */
[----:B--2---:R-:W-:Y:S04]  /*3c40*/  STS.U16 [R41], R58 ;  /* 0x0000003a29007388 */ /* 0x004fe80000000400 */
[----:B------:R-:W-:Y:S04]  /*3c50*/  STS.U16 [R41+0x400], R68 ;  /* 0x0004004429007388 */ /* 0x000fe80000000400 */
[----:B------:R-:W-:Y:S04]  /*3c60*/  STS.U16 [R41+0x800], R70 ;  /* 0x0008004629007388 */ /* 0x000fe80000000400 */
[----:B------:R-:W-:Y:S04]  /*3c70*/  STS.U16 [R41+0xc00], R72 ;  /* 0x000c004829007388 */ /* 0x000fe80000000400 */
[----:B------:R-:W-:Y:S04]  /*3c80*/  STS.U16 [R41+0x1000], R74 ;  /* 0x0010004a29007388 */ /* 0x000fe80000000400 */
[----:B------:R-:W-:Y:S04]  /*3c90*/  STS.U16 [R41+0x1400], R76 ;  /* 0x0014004c29007388 */ /* 0x000fe80000000400 */
[----:B---3--:R-:W-:Y:S04]  /*3ca0*/  STS.U16 [R41+0x1800], R78 ;  /* 0x0018004e29007388 */ /* 0x008fe80000000400 */
[----:B----4-:R-:W-:Y:S04]  /*3cb0*/  STS.U16 [R41+0x1c00], R80 ;  /* 0x001c005029007388 */ /* 0x010fe80000000400 */
[----:B-----5:R-:W-:Y:S04]  /*3cc0*/  STS.U16 [R41+0x2000], R82 ;  /* 0x0020005229007388 */ /* 0x020fe80000000400 */
[----:B------:R-:W-:Y:S04]  /*3cd0*/  STS.U16 [R41+0x2400], R84 ;  /* 0x0024005429007388 */ /* 0x000fe80000000400 */
        /* <DEDUP_REMOVED lines=54> */
[----:B------:R-:W-:Y:S06]  /*4040*/  BAR.SYNC.DEFER_BLOCKING 0x0 ;  /* 0x0000000000007b1d */ /* 0x000fec0000010000 */
[----:B------:R-:W-:Y:S04]  /*4050*/  LDSM.16.MT88.4 R68, [R47] ;  /* 0x000000002f44783b */ /* 0x000fe80000004200 */
[----:B------:R-:W0:Y:S04]  /*4060*/  LDSM.16.M88.4 R56, [R7+0x4000] ;  /* 0x004000000738783b */ /* 0x000e280000000200 */
[----:B------:R-:W1:Y:S04]  /*4070*/  LDSM.16.M88.4 R52, [R7+0x6000] ;  /* 0x006000000734783b */ /* 0x000e680000000200 */
[----:B------:R-:W2:Y:S04]  /*4080*/  LDSM.16.MT88.4 R72, [R50] ;  /* 0x000000003248783b */ /* 0x000ea80000004200 */
[----:B------:R-:W3:Y:S04]  /*4090*/  LDSM.16.MT88.4 R88, [R47+0x800] ;  /* 0x000800002f58783b */ /* 0x000ee80000004200 */
[----:B------:R-:W4:Y:S04]  /*40a0*/  LDSM.16.MT88.4 R84, [R50+0x800] ;  /* 0x000800003254783b */ /* 0x000f280000004200 */
[----:B------:R-:W-:Y:S04]  /*40b0*/  LDSM.16.M88.4 R80, [R49+0x4000] ;  /* 0x004000003150783b */ /* 0x000fe80000000200 */
[----:B------:R-:W-:Y:S01]  /*40c0*/  LDSM.16.M88.4 R76, [R49+0x6000] ;  /* 0x00600000314c783b */ /* 0x000fe20000000200 */
[C---:B0-----:R-:W-:Y:S08]  /*40d0*/  HMMA.16816.F32.BF16 R96, R68.reuse, R56, R96 ;  /* 0x000000384460723c */ /* 0x041ff00000041860 */
[----:B-1----:R-:W-:Y:S01]  /*40e0*/  HMMA.16816.F32.BF16 R92, R68, R52, R92 ;  /* 0x00000034445c723c */ /* 0x002fe2000004185c */
[----:B------:R-:W0:Y:S07]  /*40f0*/  LDSM.16.MT88.4 R68, [R47+0x1000] ;  /* 0x001000002f44783b */ /* 0x000e2e0000004200 */
[C---:B--2---:R-:W-:Y:S08]  /*4100*/  HMMA.16816.F32.BF16 R64, R72.reuse, R56, R64 ;  /* 0x000000384840723c */ /* 0x044ff00000041840 */
[----:B------:R-:W-:Y:S01]  /*4110*/  HMMA.16816.F32.BF16 R60, R72, R52, R60 ;  /* 0x00000034483c723c */ /* 0x000fe2000004183c */
[----:B------:R-:W1:Y:S07]  /*4120*/  LDSM.16.MT88.4 R72, [R50+0x1000] ;  /* 0x001000003248783b */ /* 0x000e6e0000004200 */
[C---:B---3--:R-:W-:Y:S08]  /*4130*/  HMMA.16816.F32.BF16 R96, R88.reuse, R58, R96 ;  /* 0x0000003a5860723c */ /* 0x048ff00000041860 */
[----:B------:R-:W-:Y:S08]  /*4140*/  HMMA.16816.F32.BF16 R92, R88, R54, R92 ;  /* 0x00000036585c723c */ /* 0x000ff0000004185c */
[C---:B----4-:R-:W-:Y:S01]  /*4150*/  HMMA.16816.F32.BF16 R64, R84.reuse, R58, R64 ;  /* 0x0000003a5440723c */ /* 0x050fe20000041840 */
[----:B------:R-:W2:Y:S07]  /*4160*/  LDSM.16.MT88.4 R56, [R47+0x1800] ;  /* 0x001800002f38783b */ /* 0x000eae0000004200 */
[----:B------:R-:W-:Y:S01]  /*4170*/  HMMA.16816.F32.BF16 R60, R84, R54, R60 ;  /* 0x00000036543c723c */ /* 0x000fe2000004183c */
[----:B------:R-:W3:Y:S04]  /*4180*/  LDSM.16.MT88.4 R52, [R50+0x1800] ;  /* 0x001800003234783b */ /* 0x000ee80000004200 */
[----:B------:R-:W-:Y:S03]  /*4190*/  LDSM.16.M88.4 R84, [R7+0x6080] ;  /* 0x006080000754783b */ /* 0x000fe60000000200 */
[C---:B0-----:R-:W-:Y:S08]  /*41a0*/  HMMA.16816.F32.BF16 R96, R68.reuse, R80, R96 ;  /* 0x000000504460723c */ /* 0x041ff00000041860 */
[----:B------:R-:W-:Y:S01]  /*41b0*/  HMMA.16816.F32.BF16 R92, R68, R76, R92 ;  /* 0x0000004c445c723c */ /* 0x000fe2000004185c */
[----:B------:R-:W0:Y:S07]  /*41c0*/  LDSM.16.MT88.4 R68, [R47+0x2000] ;  /* 0x002000002f44783b */ /* 0x000e2e0000004200 */
[C---:B-1----:R-:W-:Y:S08]  /*41d0*/  HMMA.16816.F32.BF16 R64, R72.reuse, R80, R64 ;  /* 0x000000504840723c */ /* 0x042ff00000041840 */
[----:B------:R-:W-:Y:S01]  /*41e0*/  HMMA.16816.F32.BF16 R60, R72, R76, R60 ;  /* 0x0000004c483c723c */ /* 0x000fe2000004183c */
[----:B------:R-:W1:Y:S07]  /*41f0*/  LDSM.16.M88.4 R72, [R7+0x4080] ;  /* 0x004080000748783b */ /* 0x000e6e0000000200 */
[C---:B--2---:R-:W-:Y:S08]  /*4200*/  HMMA.16816.F32.BF16 R96, R56.reuse, R82, R96 ;  /* 0x000000523860723c */ /* 0x044ff00000041860 */
[----:B------:R-:W-:Y:S01]  /*4210*/  HMMA.16816.F32.BF16 R92, R56, R78, R92 ;  /* 0x0000004e385c723c */ /* 0x000fe2000004185c */
[----:B------:R-:W2:Y:S07]  /*4220*/  LDSM.16.MT88.4 R56, [R50+0x2000] ;  /* 0x002000003238783b */ /* 0x000eae0000004200 */
[C---:B---3--:R-:W-:Y:S01]  /*4230*/  HMMA.16816.F32.BF16 R80, R52.reuse, R82, R64 ;  /* 0x000000523450723c */ /* 0x048fe20000041840 */
[----:B------:R-:W3:Y:S07]  /*4240*/  LDSM.16.MT88.4 R64, [R47+0x2800] ;  /* 0x002800002f40783b */ /* 0x000eee0000004200 */
[----:B------:R-:W-:Y:S01]  /*4250*/  HMMA.16816.F32.BF16 R60, R52, R78, R60 ;  /* 0x0000004e343c723c */ /* 0x000fe2000004183c */
[----:B------:R-:W4:Y:S04]  /*4260*/  LDSM.16.MT88.4 R52, [R50+0x2800] ;  /* 0x002800003234783b */ /* 0x000f280000004200 */
[----:B------:R-:W-:Y:S03]  /*4270*/  LDSM.16.M88.4 R76, [R49+0x6080] ;  /* 0x00608000314c783b */ /* 0x000fe60000000200 */
[C---:B0-----:R-:W-:Y:S08]  /*4280*/  HMMA.16816.F32.BF16 R92, R68.reuse, R84, R92 ;  /* 0x00000054445c723c */ /* 0x041ff0000004185c */
[-C--:B-1----:R-:W-:Y:S01]  /*4290*/  HMMA.16816.F32.BF16 R96, R68, R72.reuse, R96 ;  /* 0x000000484460723c */ /* 0x082fe20000041860 */
[----:B------:R-:W-:Y:S07]  /*42a0*/  LDSM.16.M88.4 R68, [R49+0x4080] ;  /* 0x004080003144783b */ /* 0x000fee0000000200 */
[C---:B--2---:R-:W-:Y:S08]  /*42b0*/  HMMA.16816.F32.BF16 R80, R56.reuse, R72, R80 ;  /* 0x000000483850723c */ /* 0x044ff00000041850 */
[----:B------:R-:W-:Y:S01]  /*42c0*/  HMMA.16816.F32.BF16 R60, R56, R84, R60 ;  /* 0x00000054383c723c */ /* 0x000fe2000004183c */
[----:B------:R-:W0:Y:S07]  /*42d0*/  LDSM.16.MT88.4 R56, [R47+0x3000] ;  /* 0x003000002f38783b */ /* 0x000e2e0000004200 */
[C---:B---3--:R-:W-:Y:S08]  /*42e0*/  HMMA.16816.F32.BF16 R96, R64.reuse, R74, R96 ;  /* 0x0000004a4060723c */ /* 0x048ff00000041860 */
[----:B------:R-:W-:Y:S01]  /*42f0*/  HMMA.16816.F32.BF16 R92, R64, R86, R92 ;  /* 0x00000056405c723c */ /* 0x000fe2000004185c */
[----:B------:R-:W1:Y:S07]  /*4300*/  LDSM.16.MT88.4 R64, [R50+0x3000] ;  /* 0x003000003240783b */ /* 0x000e6e0000004200 */
[C---:B----4-:R-:W-:Y:S08]  /*4310*/  HMMA.16816.F32.BF16 R80, R52.reuse, R74, R80 ;  /* 0x0000004a3450723c */ /* 0x050ff00000041850 */
[----:B------:R-:W-:Y:S01]  /*4320*/  HMMA.16816.F32.BF16 R60, R52, R86, R60 ;  /* 0x00000056343c723c */ /* 0x000fe2000004183c */
[----:B------:R-:W2:Y:S07]  /*4330*/  LDSM.16.MT88.4 R52, [R47+0x3800] ;  /* 0x003800002f34783b */ /* 0x000eae0000004200 */
[C---:B0-----:R-:W-:Y:S08]  /*4340*/  HMMA.16816.F32.BF16 R96, R56.reuse, R68, R96 ;  /* 0x000000443860723c */ /* 0x041ff00000041860 */
[----:B------:R-:W-:Y:S01]  /*4350*/  HMMA.16816.F32.BF16 R92, R56, R76, R92 ;  /* 0x0000004c385c723c */ /* 0x000fe2000004185c */
[----:B------:R-:W0:Y:S07]  /*4360*/  LDSM.16.MT88.4 R56, [R50+0x3800] ;  /* 0x003800003238783b */ /* 0x000e2e0000004200 */
[C---:B-1----:R-:W-:Y:S08]  /*4370*/  HMMA.16816.F32.BF16 R80, R64.reuse, R68, R80 ;  /* 0x000000444050723c */ /* 0x042ff00000041850 */
[----:B------:R-:W-:Y:S01]  /*4380*/  HMMA.16816.F32.BF16 R60, R64, R76, R60 ;  /* 0x0000004c403c723c */ /* 0x000fe2000004183c */
[----:B------:R-:W-:-:S04]  /*4390*/  IADD3 R51, R51, -0x1, RZ ;  /* 0xffffffff33337810 */ /* 0x000fc80007ffe0ff */
[----:B------:R-:W-:Y:S01]  /*43a0*/  ISETP.NE.U32.AND P1, PT, R51, RZ, PT ;  /* 0x000000ff3300720c */ /* 0x000fe20003f25070 */
[C---:B------:R-:W-:Y:S01]  /*43b0*/  IMAD.WIDE R214, R24.reuse, 0x2, R154 ;  /* 0x0000000218d67825 */ /* 0x040fe200078e029a */
[----:B------:R-:W-:Y:S01]  /*43c0*/  UIADD3 UR4, UR4, -0x80, URZ ;  /* 0xffffff8004047890 */ /* 0x000fe2000fffe03f */
[----:B--2---:R-:W-:Y:S02]  /*43d0*/  HMMA.16816.F32.BF16 R96, R52, R70, R96 ;  /* 0x000000463460723c */ /* 0x004fe40000041860 */
[----:B------:R-:W-:-:S04]  /*43e0*/  IMAD.WIDE R212, R24, 0x2, R152 ;  /* 0x0000000218d47825 */ /* 0x000fc800078e0298 */
[C---:B------:R-:W-:Y:S02]  /*43f0*/  IMAD.WIDE R152, R24.reuse, 0x2, R142 ;  /* 0x0000000218987825 */ /* 0x040fe400078e028e */
[----:B------:R-:W-:Y:S02]  /*4400*/  HMMA.16816.F32.BF16 R92, R52, R78, R92 ;  /* 0x0000004e345c723c */ /* 0x000fe4000004185c */
[----:B------:R-:W-:-:S04]  /*4410*/  IMAD.WIDE R200, R24, 0x2, R200 ;  /* 0x0000000218c87825 */ /* 0x000fc800078e02c8 */
[C---:B------:R-:W-:Y:S02]  /*4420*/  IMAD.WIDE R198, R24.reuse, 0x2, R198 ;  /* 0x0000000218c67825 */ /* 0x040fe400078e02c6 */
[----:B0-----:R-:W-:Y:S02]  /*4430*/  HMMA.16816.F32.BF16 R64, R56, R70, R80 ;  /* 0x000000463840723c */ /* 0x001fe40000041850 */
[----:B------:R-:W-:-:S04]  /*4440*/  IMAD.WIDE R196, R24, 0x2, R196 ;  /* 0x0000000218c47825 */ /* 0x000fc800078e02c4 */
[C---:B------:R-:W-:Y:S02]  /*4450*/  IMAD.WIDE R194, R24.reuse, 0x2, R194 ;  /* 0x0000000218c27825 */ /* 0x040fe400078e02c2 */
[----:B------:R-:W-:Y:S02]  /*4460*/  HMMA.16816.F32.BF16 R60, R56, R78, R60 ;  /* 0x0000004e383c723c */ /* 0x000fe4000004183c */
[----:B------:R-:W-:-:S04]  /*4470*/  IMAD.WIDE R192, R24, 0x2, R192 ;  /* 0x0000000218c07825 */ /* 0x000fc800078e02c0 */
        /* <DEDUP_REMOVED lines=17> */
[----:B------:R-:W-:Y:S02]  /*4590*/  IMAD.MOV.U32 R219, RZ, RZ, R215 ;  /* 0x000000ffffdb7224 */ /* 0x000fe400078e00d7 */
[----:B------:R-:W-:-:S04]  /*45a0*/  IMAD.WIDE R150, R24, 0x2, R150 ;  /* 0x0000000218967825 */ /* 0x000fc800078e0296 */
[----:B------:R-:W-:Y:S02]  /*45b0*/  IMAD.MOV.U32 R217, RZ, RZ, R213 ;  /* 0x000000ffffd97224 */ /* 0x000fe400078e00d5 */
[----:B------:R-:W-:-:S04]  /*45c0*/  IMAD.WIDE R148, R24, 0x2, R148 ;  /* 0x0000000218947825 */ /* 0x000fc800078e0294 */
[----:B------:R-:W-:-:S04]  /*45d0*/  IMAD.WIDE R146, R24, 0x2, R146 ;  /* 0x0000000218927825 */ /* 0x000fc800078e0292 */
[----:B------:R-:W-:-:S04]  /*45e0*/  IMAD.WIDE R144, R24, 0x2, R144 ;  /* 0x0000000218907825 */ /* 0x000fc800078e0290 */
[----:B------:R-:W-:-:S04]  /*45f0*/  IMAD.WIDE R140, R24, 0x2, R140 ;  /* 0x00000002188c7825 */ /* 0x000fc800078e028c */
[----:B------:R-:W-:-:S04]  /*4600*/  IMAD.WIDE R154, R24, 0x2, R138 ;  /* 0x00000002189a7825 */ /* 0x000fc800078e028a */
[----:B------:R-:W-:-:S04]  /*4610*/  IMAD.WIDE R142, R24, 0x2, R136 ;  /* 0x00000002188e7825 */ /* 0x000fc800078e0288 */
[----:B------:R-:W-:Y:S01]  /*4620*/  IMAD.WIDE R164, R25, 0x2, R164 ;  /* 0x0000000219a47825 */ /* 0x000fe200078e02a4 */
[----:B------:R-:W-:Y:S01]  /*4630*/  @!P1 CALL.REL.NOINC `(.L_x_2) ;  /* 0x0000001000009944 */ /* 0x000fe20003c00000 */
[----:B------:R-:W-:Y:S05]  /*4640*/  BRA `(.L_x_3) ;  /* 0xffffe73000007947 */ /* 0x000fea000383ffff */
.L_x_2:
[----:B------:R-:W-:Y:S02]  /*4650*/  F2FP.BF16.PACK_AB R63, R63, R67 ;  /* 0x000000433f3f723e */ /* 0x000fe400000010ff */
[----:B------:R-:W-:Y:S02]  /*4660*/  F2FP.BF16.PACK_AB R62, R62, R66 ;  /* 0x000000423e3e723e */ /* 0x000fe400000010ff */
[----:B------:R-:W-:Y:S02]  /*4670*/  F2FP.BF16.PACK_AB R95, R95, R99 ;  /* 0x000000635f5f723e */ /* 0x000fe400000010ff */
[----:B------:R-:W-:Y:S02]  /*4680*/  F2FP.BF16.PACK_AB R94, R94, R98 ;  /* 0x000000625e5e723e */ /* 0x000fe400000010ff */
[----:B------:R-:W-:Y:S02]  /*4690*/  F2FP.BF16.PACK_AB R61, R61, R65 ;  /* 0x000000413d3d723e */ /* 0x000fe400000010ff */
[----:B------:R-:W-:-:S02]  /*46a0*/  F2FP.BF16.PACK_AB R60, R60, R64 ;  /* 0x000000403c3c723e */ /* 0x000fc400000010ff */
[----:B------:R-:W-:Y:S02]  /*46b0*/  F2FP.BF16.PACK_AB R93, R93, R97 ;  /* 0x000000615d5d723e */ /* 0x000fe400000010ff */
[----:B------:R-:W-:Y:S02]  /*46c0*/  F2FP.BF16.PACK_AB R92, R92, R96 ;  /* 0x000000605c5c723e */ /* 0x000fe400000010ff */
.L_x_1:
[----:B------:R-:W-:Y:S01]  /*46d0*/  BAR.SYNC.DEFER_BLOCKING 0x0 ;  /* 0x0000000000007b1d */ /* 0x000fe20000010000 */
[----:B------:R-:W-:Y:S01]  /*46e0*/  LOP3.LUT R7, R4, 0x3c, RZ, 0xc0, !PT ;  /* 0x0000003c04077812 */ /* 0x000fe200078ec0ff */
[C---:B------:R-:W-:Y:S01]  /*46f0*/  IMAD.SHL.U32 R6, R0.reuse, 0x8, RZ ;  /* 0x0000000800067824 */ /* 0x040fe200078e00ff */
[----:B------:R-:W-:Y:S02]  /*4700*/  LOP3.LUT R4, R0, 0x60, RZ, 0xc0, !PT ;  /* 0x0000006000047812 */ /* 0x000fe400078ec0ff */
[--C-:B------:R-:W-:Y:S02]  /*4710*/  SHF.R.S32.HI R8, RZ, 0x3, R0.reuse ;  /* 0x00000003ff087819 */ /* 0x100fe40000011400 */
[----:B------:R-:W-:Y:S01]  /*4720*/  SHF.R.S32.HI R10, RZ, 0x4, R0 ;  /* 0x00000004ff0a7819 */ /* 0x000fe20000011400 */
[----:B------:R-:W-:Y:S01]  /*4730*/  IMAD R7, R4, 0x10, R7 ;  /* 0x0000001004077824 */ /* 0x000fe200078e0207 */
[----:B------:R-:W-:-:S02]  /*4740*/  SEL R0, RZ, 0x1004, !P0 ;  /* 0x00001004ff007807 */ /* 0x000fc40004000000 */
[----:B------:R-:W-:Y:S02]  /*4750*/  LOP3.LUT R9, R6, 0x38, RZ, 0xc0, !PT ;  /* 0x0000003806097812 */ /* 0x000fe400078ec0ff */
[----:B------:R-:W-:Y:S02]  /*4760*/  LOP3.LUT R0, R7, R0, RZ, 0x3c, !PT ;  /* 0x0000000007007212 */ /* 0x000fe400078e3cff */
[----:B------:R-:W-:Y:S01]  /*4770*/  SGXT R6, R8, 0x1 ;  /* 0x000000010806781a */ /* 0x000fe20000000200 */
[----:B------:R-:W-:Y:S01]  /*4780*/  IMAD R9, R4, 0x4, R9 ;  /* 0x0000000404097824 */ /* 0x000fe200078e0209 */
[----:B------:R-:W-:Y:S01]  /*4790*/  LOP3.LUT R0, R0, 0x40, R5, 0xf8, !PT ;  /* 0x0000004000007812 */ /* 0x000fe200078ef805 */
[----:B------:R-:W-:Y:S01]  /*47a0*/  IMAD R5, R2, c[0x0][0x194], RZ ;  /* 0x0000650002057a24 */ /* 0x000fe200078e02ff */
[----:B------:R-:W-:Y:S02]  /*47b0*/  SHF.R.U32.HI R11, RZ, 0x1, R134 ;  /* 0x00000001ff0b7819 */ /* 0x000fe40000011686 */
[----:B------:R-:W-:-:S02]  /*47c0*/  LOP3.LUT R4, R0, 0x40, RZ, 0x3c, !PT ;  /* 0x0000004000047812 */ /* 0x000fc400078e3cff */
[----:B------:R-:W-:Y:S01]  /*47d0*/  SGXT R8, R10, 0x1 ;  /* 0x000000010a08781a */ /* 0x000fe20000000200 */
[----:B------:R-:W-:Y:S01]  /*47e0*/  STS [R0], R92 ;  /* 0x0000005c00007388 */ /* 0x000fe20000000800 */
[----:B------:R-:W-:Y:S02]  /*47f0*/  LOP3.LUT R6, R11, 0x840, R6, 0x78, !PT ;  /* 0x000008400b067812 */ /* 0x000fe400078e7806 */
[----:B------:R-:W-:Y:S01]  /*4800*/  LOP3.LUT R8, R8, 0x1004, RZ, 0xc0, !PT ;  /* 0x0000100408087812 */ /* 0x000fe200078ec0ff */
[----:B------:R-:W-:Y:S01]  /*4810*/  STS [R0+0x100], R93 ;  /* 0x0001005d00007388 */ /* 0x000fe20000000800 */
[----:B------:R-:W-:Y:S02]  /*4820*/  ISETP.GE.AND P0, PT, R2, c[0x0][0x178], PT ;  /* 0x00005e0002007a0c */ /* 0x000fe40003f06270 */
[----:B------:R-:W-:Y:S01]  /*4830*/  IADD3 R20, R8, R6, R9 ;  /* 0x0000000608147210 */ /* 0x000fe20007ffe009 */
[----:B------:R-:W-:Y:S01]  /*4840*/  STS [R0+0x80], R60 ;  /* 0x0000803c00007388 */ /* 0x000fe20000000800 */
[----:B------:R-:W-:-:S02]  /*4850*/  LOP3.LUT R2, R3, 0x4, R132, 0xfe, !PT ;  /* 0x0000000403027812 */ /* 0x000fc400078efe84 */
[----:B------:R-:W-:Y:S01]  /*4860*/  LOP3.LUT R21, R20, 0x4, RZ, 0x3c, !PT ;  /* 0x0000000414157812 */ /* 0x000fe200078e3cff */
[----:B------:R0:W-:Y:S01]  /*4870*/  STS [R0+0x180], R61 ;  /* 0x0001803d00007388 */ /* 0x0001e20000000800 */
[C---:B------:R-:W-:Y:S01]  /*4880*/  LEA R22, P2, R5.reuse, c[0x0][0x170], 0x1 ;  /* 0x00005c0005167a11 */ /* 0x040fe200078408ff */
[C---:B------:R-:W-:Y:S01]  /*4890*/  IMAD R9, R2.reuse, c[0x0][0x198], RZ ;  /* 0x0000660002097a24 */ /* 0x040fe200078e02ff */
[----:B------:R-:W-:Y:S01]  /*48a0*/  ISETP.LT.AND P4, PT, R2, c[0x0][0x17c], !P0 ;  /* 0x00005f0002007a0c */ /* 0x000fe20004781270 */
[----:B------:R-:W-:Y:S01]  /*48b0*/  STS [R4+0x800], R94 ;  /* 0x0008005e04007388 */ /* 0x000fe20000000800 */
[----:B------:R-:W-:Y:S02]  /*48c0*/  LEA.HI.X.SX32 R24, R5, c[0x0][0x174], 0x1, P2 ;  /* 0x00005d0005187a11 */ /* 0x000fe400010f0eff */
[C-C-:B------:R-:W-:Y:S01]  /*48d0*/  LOP3.LUT R13, R3.reuse, 0x38, R132.reuse, 0xfe, !PT ;  /* 0x00000038030d7812 */ /* 0x140fe200078efe84 */
[----:B------:R-:W-:Y:S01]  /*48e0*/  STS [R4+0x900], R95 ;  /* 0x0009005f04007388 */ /* 0x000fe20000000800 */
[----:B------:R-:W-:-:S02]  /*48f0*/  LOP3.LUT R12, R3, 0x34, R132, 0xfe, !PT ;  /* 0x00000034030c7812 */ /* 0x000fc400078efe84 */
[C-C-:B0-----:R-:W-:Y:S01]  /*4900*/  LOP3.LUT R0, R3.reuse, 0x3c, R132.reuse, 0xfe, !PT ;  /* 0x0000003c03007812 */ /* 0x141fe200078efe84 */
[----:B------:R-:W-:Y:S01]  /*4910*/  STS [R4+0x880], R62 ;  /* 0x0008803e04007388 */ /* 0x000fe20000000800 */
[C-C-:B------:R-:W-:Y:S02]  /*4920*/  LOP3.LUT R14, R3.reuse, 0x30, R132.reuse, 0xfe, !PT ;  /* 0x00000030030e7812 */ /* 0x140fe400078efe84 */
[C-C-:B------:R-:W-:Y:S01]  /*4930*/  LOP3.LUT R15, R3.reuse, 0x2c, R132.reuse, 0xfe, !PT ;  /* 0x0000002c030f7812 */ /* 0x140fe200078efe84 */
[----:B------:R0:W-:Y:S01]  /*4940*/  STS [R4+0x980], R63 ;  /* 0x0009803f04007388 */ /* 0x0001e20000000800 */
[C-C-:B------:R-:W-:Y:S02]  /*4950*/  LOP3.LUT R16, R3.reuse, 0x28, R132.reuse, 0xfe, !PT ;  /* 0x0000002803107812 */ /* 0x140fe400078efe84 */
[C-C-:B------:R-:W-:Y:S01]  /*4960*/  LOP3.LUT R17, R3.reuse, 0x24, R132.reuse, 0xfe, !PT ;  /* 0x0000002403117812 */ /* 0x140fe200078efe84 */
[----:B------:R-:W-:Y:S01]  /*4970*/  BAR.SYNC.DEFER_BLOCKING 0x0 ;  /* 0x0000000000007b1d */ /* 0x000fe20000010000 */
[----:B------:R-:W-:-:S02]  /*4980*/  LOP3.LUT R18, R3, 0x20, R132, 0xfe, !PT ;  /* 0x0000002003127812 */ /* 0x000fc400078efe84 */
[C-C-:B------:R-:W-:Y:S02]  /*4990*/  LOP3.LUT R11, R3.reuse, 0x1c, R132.reuse, 0xfe, !PT ;  /* 0x0000001c030b7812 */ /* 0x140fe400078efe84 */
[C-C-:B------:R-:W-:Y:S02]  /*49a0*/  LOP3.LUT R10, R3.reuse, 0x18, R132.reuse, 0xfe, !PT ;  /* 0x00000018030a7812 */ /* 0x140fe400078efe84 */
[C---:B0-----:R-:W-:Y:S02]  /*49b0*/  LOP3.LUT R4, R3.reuse, R132, RZ, 0xfc, !PT ;  /* 0x0000008403047212 */ /* 0x041fe400078efcff */
[----:B------:R-:W-:Y:S02]  /*49c0*/  LOP3.LUT R8, R3, 0x14, R132, 0xfe, !PT ;  /* 0x0000001403087812 */ /* 0x000fe400078efe84 */
[C---:B------:R-:W-:Y:S01]  /*49d0*/  ISETP.LT.AND P1, PT, R4.reuse, c[0x0][0x17c], !P0 ;  /* 0x00005f0004007a0c */ /* 0x040fe20004721270 */
[----:B------:R-:W-:Y:S01]  /*49e0*/  IMAD R6, R4, c[0x0][0x198], RZ ;  /* 0x0000660004067a24 */ /* 0x000fe200078e02ff */
[----:B------:R-:W-:-:S02]  /*49f0*/  LEA R2, P3, R9, R22, 0x1 ;  /* 0x0000001609027211 */ /* 0x000fc400078608ff */
[----:B------:R-:W-:Y:S02]  /*4a00*/  LOP3.LUT R7, R3, 0x10, R132, 0xfe, !PT ;  /* 0x0000001003077812 */ /* 0x000fe400078efe84 */
[----:B------:R-:W-:-:S03]  /*4a10*/  LEA R4, P2, R6, R22, 0x1 ;  /* 0x0000001606047211 */ /* 0x000fc600078408ff */
[----:B------:R-:W-:Y:S01]  /*4a20*/  IMAD R19, R7, c[0x0][0x198], RZ ;  /* 0x0000660007137a24 */ /* 0x000fe200078e02ff */
[-C--:B------:R-:W-:Y:S02]  /*4a30*/  LEA.HI.X.SX32 R5, R6, R24.reuse, 0x1, P2 ;  /* 0x0000001806057211 */ /* 0x080fe400010f0eff */
[C-C-:B------:R-:W-:Y:S01]  /*4a40*/  LOP3.LUT R6, R3.reuse, 0xc, R132.reuse, 0xfe, !PT ;  /* 0x0000000c03067812 */ /* 0x140fe200078efe84 */
[----:B------:R-:W0:Y:S01]  /*4a50*/  LDS R23, [R20] ;  /* 0x0000000014177984 */ /* 0x000e220000000800 */
[----:B------:R-:W-:Y:S02]  /*4a60*/  LOP3.LUT R132, R3, 0x8, R132, 0xfe, !PT ;  /* 0x0000000803847812 */ /* 0x000fe400078efe84 */
[----:B------:R-:W-:Y:S01]  /*4a70*/  LEA.HI.X.SX32 R3, R9, R24, 0x1, P3 ;  /* 0x0000001809037211 */ /* 0x000fe200018f0eff */
[----:B------:R-:W1:Y:S01]  /*4a80*/  LDS R31, [R21] ;  /* 0x00000000151f7984 */ /* 0x000e620000000800 */
[C---:B------:R-:W-:Y:S01]  /*4a90*/  ISETP.LT.AND P3, PT, R132.reuse, c[0x0][0x17c], !P0 ;  /* 0x00005f0084007a0c */ /* 0x040fe20004761270 */
[----:B------:R-:W-:-:S02]  /*4aa0*/  IMAD R132, R132, c[0x0][0x198], RZ ;  /* 0x0000660084847a24 */ /* 0x000fc400078e02ff */
[----:B------:R-:W2:Y:S01]  /*4ab0*/  LDS R25, [R20+0x200] ;  /* 0x0002000014197984 */ /* 0x000ea20000000800 */
[----:B------:R-:W-:-:S03]  /*4ac0*/  IMAD R9, R6, c[0x0][0x198], RZ ;  /* 0x0000660006097a24 */ /* 0x000fc600078e02ff */
[----:B------:R-:W3:Y:S04]  /*4ad0*/  LDS R33, [R21+0x200] ;  /* 0x0002000015217984 */ /* 0x000ee80000000800 */
[----:B------:R-:W4:Y:S04]  /*4ae0*/  LDS R27, [R20+0x400] ;  /* 0x00040000141b7984 */ /* 0x000f280000000800 */
[----:B------:R-:W5:Y:S04]  /*4af0*/  LDS R35, [R21+0x400] ;  /* 0x0004000015237984 */ /* 0x000f680000000800 */
[----:B------:R0:W3:Y:S04]  /*4b00*/  LDS R29, [R20+0x600] ;  /* 0x00060000141d7984 */ /* 0x0000e80000000800 */
[----:B------:R-:W4:Y:S01]  /*4b10*/  LDS R21, [R21+0x600] ;  /* 0x0006000015157984 */ /* 0x000f220000000800 */
[----:B0-----:R-:W-:-:S03]  /*4b20*/  IMAD R20, R8, c[0x0][0x198], RZ ;  /* 0x0000660008147a24 */ /* 0x001fc600078e02ff */
[----:B------:R0:W-:Y:S01]  /*4b30*/  @P1 STG.E.U16 [R4.64], R23 ;  /* 0x0000001704001986 */ /* 0x0001e2000c101506 */
[----:B------:R-:W-:-:S03]  /*4b40*/  ISETP.LT.AND P1, PT, R7, c[0x0][0x17c], !P0 ;  /* 0x00005f0007007a0c */ /* 0x000fc60004721270 */
[----:B-1----:R1:W-:Y:S01]  /*4b50*/  @P4 STG.E.U16 [R2.64], R31 ;  /* 0x0000001f02004986 */ /* 0x0023e2000c101506 */
[----:B------:R-:W-:Y:S02]  /*4b60*/  ISETP.LT.AND P4, PT, R6, c[0x0][0x17c], !P0 ;  /* 0x00005f0006007a0c */ /* 0x000fe40004781270 */
[----:B------:R-:W-:-:S04]  /*4b70*/  LEA R6, P2, R132, R22, 0x1 ;  /* 0x0000001684067211 */ /* 0x000fc800078408ff */
[----:B------:R-:W-:Y:S02]  /*4b80*/  LEA.HI.X.SX32 R7, R132, R24, 0x1, P2 ;  /* 0x0000001884077211 */ /* 0x000fe400010f0eff */
[----:B------:R-:W-:Y:S02]  /*4b90*/  ISETP.LT.AND P2, PT, R8, c[0x0][0x17c], !P0 ;  /* 0x00005f0008007a0c */ /* 0x000fe40004741270 */
[-C--:B0-----:R-:W-:Y:S01]  /*4ba0*/  LEA R4, P5, R9, R22.reuse, 0x1 ;  /* 0x0000001609047211 */ /* 0x081fe200078a08ff */
[----:B--2---:R0:W-:Y:S01]  /*4bb0*/  @P3 STG.E.U16 [R6.64], R25 ;  /* 0x0000001906003986 */ /* 0x0041e2000c101506 */
[-C--:B-1----:R-:W-:Y:S02]  /*4bc0*/  LEA R2, P6, R19, R22.reuse, 0x1 ;  /* 0x0000001613027211 */ /* 0x082fe400078c08ff */
[----:B------:R-:W-:Y:S02]  /*4bd0*/  LEA R8, P3, R20, R22, 0x1 ;  /* 0x0000001614087211 */ /* 0x000fe400078608ff */
[----:B------:R-:W-:-:S02]  /*4be0*/  LEA.HI.X.SX32 R5, R9, R24, 0x1, P5 ;  /* 0x0000001809057211 */ /* 0x000fc400028f0eff */
[-C--:B------:R-:W-:Y:S01]  /*4bf0*/  LEA.HI.X.SX32 R3, R19, R24.reuse, 0x1, P6 ;  /* 0x0000001813037211 */ /* 0x080fe200030f0eff */
[----:B------:R-:W-:Y:S01]  /*4c00*/  IMAD R19, R10, c[0x0][0x198], RZ ;  /* 0x000066000a137a24 */ /* 0x000fe200078e02ff */
[----:B------:R-:W-:Y:S01]  /*4c10*/  LEA.HI.X.SX32 R9, R20, R24, 0x1, P3 ;  /* 0x0000001814097211 */ /* 0x000fe200018f0eff */
[----:B---3--:R1:W-:Y:S01]  /*4c20*/  @P4 STG.E.U16 [R4.64], R33 ;  /* 0x0000002104004986 */ /* 0x0083e2000c101506 */
[----:B------:R-:W-:Y:S01]  /*4c30*/  ISETP.LT.AND P3, PT, R10, c[0x0][0x17c], !P0 ;  /* 0x00005f000a007a0c */ /* 0x000fe20004761270 */
[----:B0-----:R-:W-:Y:S01]  /*4c40*/  IMAD R7, R11, c[0x0][0x198], RZ ;  /* 0x000066000b077a24 */ /* 0x001fe200078e02ff */
[----:B------:R-:W-:Y:S01]  /*4c50*/  LEA R10, P4, R19, R22, 0x1 ;  /* 0x00000016130a7211 */ /* 0x000fe200078808ff */
[----:B----4-:R0:W-:Y:S01]  /*4c60*/  @P1 STG.E.U16 [R2.64], R27 ;  /* 0x0000001b02001986 */ /* 0x0101e2000c101506 */
[C---:B------:R-:W-:Y:S01]  /*4c70*/  ISETP.LT.AND P1, PT, R18.reuse, c[0x0][0x17c], !P0 ;  /* 0x00005f0012007a0c */ /* 0x040fe20004721270 */
[----:B------:R-:W-:Y:S01]  /*4c80*/  IMAD R18, R18, c[0x0][0x198], RZ ;  /* 0x0000660012127a24 */ /* 0x000fe200078e02ff */
[----:B------:R-:W-:Y:S01]  /*4c90*/  PRMT R23, R23, 0x7632, R23 ;  /* 0x0000763217177816 */ /* 0x000fe20000000017 */
[----:B-----5:R2:W-:Y:S01]  /*4ca0*/  @P2 STG.E.U16 [R8.64], R35 ;  /* 0x0000002308002986 */ /* 0x0205e2000c101506 */
[----:B------:R-:W-:-:S02]  /*4cb0*/  ISETP.LT.AND P2, PT, R11, c[0x0][0x17c], !P0 ;  /* 0x00005f000b007a0c */ /* 0x000fc40004741270 */
[----:B------:R-:W-:Y:S02]  /*4cc0*/  LEA.HI.X.SX32 R11, R19, R24, 0x1, P4 ;  /* 0x00000018130b7211 */ /* 0x000fe400020f0eff */
[C---:B------:R-:W-:Y:S01]  /*4cd0*/  ISETP.LT.AND P4, PT, R17.reuse, c[0x0][0x17c], !P0 ;  /* 0x00005f0011007a0c */ /* 0x040fe20004781270 */
[----:B------:R-:W-:Y:S01]  /*4ce0*/  IMAD R17, R17, c[0x0][0x198], RZ ;  /* 0x0000660011117a24 */ /* 0x000fe200078e02ff */
[-C--:B-1----:R-:W-:Y:S01]  /*4cf0*/  LEA R4, P5, R7, R22.reuse, 0x1 ;  /* 0x0000001607047211 */ /* 0x082fe200078a08ff */
[----:B------:R1:W-:Y:S01]  /*4d00*/  @P3 STG.E.U16 [R10.64], R29 ;  /* 0x0000001d0a003986 */ /* 0x0003e2000c101506 */
[-C--:B0-----:R-:W-:Y:S02]  /*4d10*/  LEA R2, P3, R18, R22.reuse, 0x1 ;  /* 0x0000001612027211 */ /* 0x081fe400078608ff */
[----:B------:R-:W-:Y:S01]  /*4d20*/  LEA R6, P6, R17, R22, 0x1 ;  /* 0x0000001611067211 */ /* 0x000fe200078c08ff */
[----:B--2---:R-:W-:Y:S01]  /*4d30*/  IMAD R9, R12, c[0x0][0x198], RZ ;  /* 0x000066000c097a24 */ /* 0x004fe200078e02ff */
[----:B------:R-:W-:-:S02]  /*4d40*/  LEA.HI.X.SX32 R5, R7, R24, 0x1, P5 ;  /* 0x0000001807057211 */ /* 0x000fc400028f0eff */
[-C--:B------:R-:W-:Y:S02]  /*4d50*/  LEA.HI.X.SX32 R3, R18, R24.reuse, 0x1, P3 ;  /* 0x0000001812037211 */ /* 0x080fe400018f0eff */
[----:B------:R-:W-:Y:S01]  /*4d60*/  PRMT R31, R31, 0x7632, R31 ;  /* 0x000076321f1f7816 */ /* 0x000fe2000000001f */
[----:B------:R0:W-:Y:S01]  /*4d70*/  @P2 STG.E.U16 [R4.64], R21 ;  /* 0x0000001504002986 */ /* 0x0001e2000c101506 */
[----:B------:R-:W-:Y:S01]  /*4d80*/  LEA.HI.X.SX32 R7, R17, R24, 0x1, P6 ;  /* 0x0000001811077211 */ /* 0x000fe200030f0eff */
[----:B-1----:R-:W-:Y:S01]  /*4d90*/  IMAD R11, R13, c[0x0][0x198], RZ ;  /* 0x000066000d0b7a24 */ /* 0x002fe200078e02ff */
[C---:B------:R-:W-:Y:S01]  /*4da0*/  ISETP.LT.AND P3, PT, R14.reuse, c[0x0][0x17c], !P0 ;  /* 0x00005f000e007a0c */ /* 0x040fe20004761270 */
[----:B------:R1:W-:Y:S01]  /*4db0*/  @P1 STG.E.U16 [R2.64], R23 ;  /* 0x0000001702001986 */ /* 0x0003e2000c101506 */
[----:B------:R-:W-:Y:S01]  /*4dc0*/  IMAD R14, R14, c[0x0][0x198], RZ ;  /* 0x000066000e0e7a24 */ /* 0x000fe200078e02ff */
[C---:B------:R-:W-:Y:S01]  /*4dd0*/  ISETP.LT.AND P5, PT, R16.reuse, c[0x0][0x17c], !P0 ;  /* 0x00005f0010007a0c */ /* 0x040fe200047a1270 */
[----:B------:R-:W-:Y:S01]  /*4de0*/  IMAD R16, R16, c[0x0][0x198], RZ ;  /* 0x0000660010107a24 */ /* 0x000fe200078e02ff */
[----:B------:R2:W-:Y:S01]  /*4df0*/  @P4 STG.E.U16 [R6.64], R31 ;  /* 0x0000001f06004986 */ /* 0x0005e2000c101506 */
[C---:B------:R-:W-:Y:S01]  /*4e00*/  ISETP.LT.AND P4, PT, R15.reuse, c[0x0][0x17c], !P0 ;  /* 0x00005f000f007a0c */ /* 0x040fe20004781270 */
[----:B------:R-:W-:Y:S01]  /*4e10*/  IMAD R15, R15, c[0x0][0x198], RZ ;  /* 0x000066000f0f7a24 */ /* 0x000fe200078e02ff */
[----:B------:R-:W-:Y:S01]  /*4e20*/  PRMT R25, R25, 0x7632, R25 ;  /* 0x0000763219197816 */ /* 0x000fe20000000019 */
[----:B------:R-:W-:Y:S01]  /*4e30*/  IMAD R17, R0, c[0x0][0x198], RZ ;  /* 0x0000660000117a24 */ /* 0x000fe200078e02ff */
[----:B0-----:R-:W-:-:S02]  /*4e40*/  LEA R4, P6, R16, R22, 0x1 ;  /* 0x0000001610047211 */ /* 0x001fc400078c08ff */
[----:B------:R-:W-:Y:S02]  /*4e50*/  PRMT R33, R33, 0x7632, R33 ;  /* 0x0000763221217816 */ /* 0x000fe40000000021 */
[C---:B-1----:R-:W-:Y:S02]  /*4e60*/  LEA R2, P1, R15.reuse, R22, 0x1 ;  /* 0x000000160f027211 */ /* 0x042fe400078208ff */
[----:B------:R-:W-:Y:S02]  /*4e70*/  LEA.HI.X.SX32 R5, R16, R24, 0x1, P6 ;  /* 0x0000001810057211 */ /* 0x000fe400030f0eff */
[----:B--2---:R-:W-:Y:S02]  /*4e80*/  LEA R6, P2, R14, R22, 0x1 ;  /* 0x000000160e067211 */ /* 0x004fe400078408ff */
[----:B------:R-:W-:Y:S01]  /*4e90*/  LEA.HI.X.SX32 R3, R15, R24, 0x1, P1 ;  /* 0x000000180f037211 */ /* 0x000fe200008f0eff */
[----:B------:R0:W-:Y:S01]  /*4ea0*/  @P5 STG.E.U16 [R4.64], R25 ;  /* 0x0000001904005986 */ /* 0x0001e2000c101506 */
[----:B------:R-:W-:-:S02]  /*4eb0*/  LEA R10, P1, R11, R22, 0x1 ;  /* 0x000000160b0a7211 */ /* 0x000fc400078208ff */
[-C--:B------:R-:W-:Y:S01]  /*4ec0*/  LEA.HI.X.SX32 R7, R14, R24.reuse, 0x1, P2 ;  /* 0x000000180e077211 */ /* 0x080fe200010f0eff */
[----:B------:R1:W-:Y:S01]  /*4ed0*/  @P4 STG.E.U16 [R2.64], R33 ;  /* 0x0000002102004986 */ /* 0x0003e2000c101506 */
[----:B------:R-:W-:Y:S02]  /*4ee0*/  ISETP.LT.AND P2, PT, R12, c[0x0][0x17c], !P0 ;  /* 0x00005f000c007a0c */ /* 0x000fe40004741270 */
[----:B------:R-:W-:Y:S02]  /*4ef0*/  LEA.HI.X.SX32 R11, R11, R24, 0x1, P1 ;  /* 0x000000180b0b7211 */ /* 0x000fe400008f0eff */
[----:B------:R-:W-:Y:S02]  /*4f00*/  ISETP.LT.AND P1, PT, R13, c[0x0][0x17c], !P0 ;  /* 0x00005f000d007a0c */ /* 0x000fe40004721270 */
[----:B------:R-:W-:Y:S02]  /*4f10*/  ISETP.LT.AND P0, PT, R0, c[0x0][0x17c], !P0 ;  /* 0x00005f0000007a0c */ /* 0x000fe40004701270 */
[----:B------:R-:W-:-:S02]  /*4f20*/  LEA R8, P6, R9, R22, 0x1 ;  /* 0x0000001609087211 */ /* 0x000fc400078c08ff */
[----:B------:R-:W-:Y:S02]  /*4f30*/  PRMT R27, R27, 0x7632, R27 ;  /* 0x000076321b1b7816 */ /* 0x000fe4000000001b */
[----:B------:R-:W-:Y:S02]  /*4f40*/  LEA.HI.X.SX32 R9, R9, R24, 0x1, P6 ;  /* 0x0000001809097211 */ /* 0x000fe400030f0eff */
[----:B------:R-:W-:Y:S01]  /*4f50*/  PRMT R35, R35, 0x7632, R35 ;  /* 0x0000763223237816 */ /* 0x000fe20000000023 */
[----:B------:R1:W-:Y:S01]  /*4f60*/  @P3 STG.E.U16 [R6.64], R27 ;  /* 0x0000001b06003986 */ /* 0x0003e2000c101506 */
[----:B0-----:R-:W-:Y:S02]  /*4f70*/  PRMT R5, R29, 0x7632, R5 ;  /* 0x000076321d057816 */ /* 0x001fe40000000005 */
[C---:B------:R-:W-:Y:S01]  /*4f80*/  LEA R12, P6, R17.reuse, R22, 0x1 ;  /* 0x00000016110c7211 */ /* 0x040fe200078c08ff */
[----:B------:R1:W-:Y:S03]  /*4f90*/  @P2 STG.E.U16 [R8.64], R35 ;  /* 0x0000002308002986 */ /* 0x0003e6000c101506 */
[----:B------:R-:W-:Y:S01]  /*4fa0*/  LEA.HI.X.SX32 R13, R17, R24, 0x1, P6 ;  /* 0x00000018110d7211 */ /* 0x000fe200030f0eff */
[----:B------:R1:W-:Y:S01]  /*4fb0*/  @P1 STG.E.U16 [R10.64], R5 ;  /* 0x000000050a001986 */ /* 0x0003e2000c101506 */
[----:B------:R-:W-:Y:S07]  /*4fc0*/  @!P0 EXIT ;  /* 0x000000000000894d */ /* 0x000fee0003800000 */
[----:B-1----:R-:W-:-:S05]  /*4fd0*/  PRMT R6, R21, 0x7632, R6 ;  /* 0x0000763215067816 */ /* 0x002fca0000000006 */
[----:B------:R-:W-:Y:S01]  /*4fe0*/  STG.E.U16 [R12.64], R6 ;  /* 0x000000060c007986 */ /* 0x000fe2000c101506 */
[----:B------:R-:W-:Y:S05]  /*4ff0*/  EXIT ;  /* 0x000000000000794d */ /* 0x000fea0003800000 */
.L_x_4:
[----:B------:R-:W-:-:S00]  /*5000*/  BRA `(.L_x_4) ;  /* 0xfffffff000007947 */ /* 0x000fc0000383ffff */
[----:B------:R-:W-:-:S00]  /*5010*/  NOP ;  /* 0x0000000000007918 */ /* 0x000fc00000000000 */
        /* <DEDUP_REMOVED lines=14> */
.L_x_5:


//--------------------- .nv.shared.matmul_kernel  --------------------------
	.section	.nv.shared.matmul_kernel,"aw",@nobits
	.sectionflags	@""
	.align	16
